//
// Generated by NVIDIA NVVM Compiler
//
// Compiler Build ID: CL-36424714
// Cuda compilation tools, release 13.0, V13.0.88
// Based on NVVM 20.0.0
//

.version 9.0
.target sm_100
.address_size 64

.extern .shared .align 16 .b8 sdata[];

.entry _Z10addLinCombPddS_dS_i(
	.param .u64 .ptr .align 1 _Z10addLinCombPddS_dS_i_param_0,
	.param .f64 _Z10addLinCombPddS_dS_i_param_1,
	.param .u64 .ptr .align 1 _Z10addLinCombPddS_dS_i_param_2,
	.param .f64 _Z10addLinCombPddS_dS_i_param_3,
	.param .u64 .ptr .align 1 _Z10addLinCombPddS_dS_i_param_4,
	.param .u32 _Z10addLinCombPddS_dS_i_param_5
)
{
	.reg .pred 	%p<3>;
	.reg .b32 	%r<11>;
	.reg .b64 	%rd<11>;
	.reg .b64 	%fd<8>;

	ld.param.u64 	%rd4, [_Z10addLinCombPddS_dS_i_param_0];
	ld.param.f64 	%fd1, [_Z10addLinCombPddS_dS_i_param_1];
	ld.param.u64 	%rd5, [_Z10addLinCombPddS_dS_i_param_2];
	ld.param.f64 	%fd2, [_Z10addLinCombPddS_dS_i_param_3];
	ld.param.u64 	%rd6, [_Z10addLinCombPddS_dS_i_param_4];
	ld.param.u32 	%r6, [_Z10addLinCombPddS_dS_i_param_5];
	mov.u32 	%r7, %ctaid.x;
	mov.u32 	%r1, %ntid.x;
	mov.u32 	%r8, %tid.x;
	mad.lo.s32 	%r10, %r7, %r1, %r8;
	setp.ge.s32 	%p1, %r10, %r6;
	@%p1 bra 	$L__BB0_3;
	mov.u32 	%r9, %nctaid.x;
	mul.lo.s32 	%r3, %r1, %r9;
	cvta.to.global.u64 	%rd1, %rd4;
	cvta.to.global.u64 	%rd2, %rd5;
	cvta.to.global.u64 	%rd3, %rd6;
$L__BB0_2:
	mul.wide.s32 	%rd7, %r10, 8;
	add.s64 	%rd8, %rd1, %rd7;
	ld.global.f64 	%fd3, [%rd8];
	add.s64 	%rd9, %rd2, %rd7;
	ld.global.f64 	%fd4, [%rd9];
	fma.rn.f64 	%fd5, %fd1, %fd4, %fd3;
	add.s64 	%rd10, %rd3, %rd7;
	ld.global.f64 	%fd6, [%rd10];
	fma.rn.f64 	%fd7, %fd2, %fd6, %fd5;
	st.global.f64 	[%rd8], %fd7;
	add.s32 	%r10, %r10, %r3;
	setp.lt.s32 	%p2, %r10, %r6;
	@%p2 bra 	$L__BB0_2;
$L__BB0_3:
	ret;

}
.entry _Z16multi_dot_kernelILj1024EEviPdS0_S0_S0_j(
	.param .u32 _Z16multi_dot_kernelILj1024EEviPdS0_S0_S0_j_param_0,
	.param .u64 .ptr .align 1 _Z16multi_dot_kernelILj1024EEviPdS0_S0_S0_j_param_1,
	.param .u64 .ptr .align 1 _Z16multi_dot_kernelILj1024EEviPdS0_S0_S0_j_param_2,
	.param .u64 .ptr .align 1 _Z16multi_dot_kernelILj1024EEviPdS0_S0_S0_j_param_3,
	.param .u64 .ptr .align 1 _Z16multi_dot_kernelILj1024EEviPdS0_S0_S0_j_param_4,
	.param .u32 _Z16multi_dot_kernelILj1024EEviPdS0_S0_S0_j_param_5
)
{
	.reg .pred 	%p<20>;
	.reg .b32 	%r<120>;
	.reg .b64 	%rd<109>;
	.reg .b64 	%fd<179>;

	ld.param.u32 	%r75, [_Z16multi_dot_kernelILj1024EEviPdS0_S0_S0_j_param_0];
	ld.param.u64 	%rd5, [_Z16multi_dot_kernelILj1024EEviPdS0_S0_S0_j_param_2];
	ld.param.u64 	%rd6, [_Z16multi_dot_kernelILj1024EEviPdS0_S0_S0_j_param_3];
	ld.param.u32 	%r76, [_Z16multi_dot_kernelILj1024EEviPdS0_S0_S0_j_param_5];
	cvta.to.global.u64 	%rd1, %rd6;
	cvta.to.global.u64 	%rd2, %rd5;
	mov.u32 	%r1, %tid.x;
	mov.u32 	%r2, %ctaid.x;
	mov.u32 	%r3, %ntid.x;
	mad.lo.s32 	%r99, %r2, %r3, %r1;
	shl.b32 	%r77, %r1, 3;
	mov.u32 	%r78, sdata;
	add.s32 	%r5, %r78, %r77;
	mov.b64 	%rd7, 0;
	st.shared.u64 	[%r5], %rd7;
	setp.ge.u32 	%p1, %r99, %r76;
	setp.lt.s32 	%p2, %r75, 1;
	or.pred  	%p3, %p1, %p2;
	@%p3 bra 	$L__BB1_17;
	and.b32  	%r6, %r75, 15;
	and.b32  	%r7, %r75, 7;
	and.b32  	%r8, %r75, 2147483632;
	and.b32  	%r9, %r75, 3;
	neg.s32 	%r10, %r8;
	shl.b32 	%r11, %r76, 4;
	mul.lo.s32 	%r12, %r76, 6;
	mul.lo.s32 	%r13, %r76, 13;
	mul.lo.s32 	%r14, %r76, 14;
	mul.lo.s32 	%r15, %r76, 15;
	mov.u32 	%r79, %nctaid.x;
	mul.lo.s32 	%r16, %r3, %r79;
	mov.f64 	%fd178, 0d0000000000000000;
$L__BB1_2:
	ld.param.u64 	%rd107, [_Z16multi_dot_kernelILj1024EEviPdS0_S0_S0_j_param_1];
	setp.lt.u32 	%p4, %r75, 16;
	cvta.to.global.u64 	%rd8, %rd107;
	mul.wide.u32 	%rd9, %r99, 8;
	add.s64 	%rd10, %rd8, %rd9;
	ld.global.f64 	%fd2, [%rd10];
	mov.b32 	%r118, 0;
	@%p4 bra 	$L__BB1_5;
	add.s32 	%r115, %r76, %r99;
	shl.b32 	%r81, %r76, 1;
	add.s32 	%r114, %r81, %r99;
	mad.lo.s32 	%r113, %r76, 3, %r99;
	shl.b32 	%r82, %r76, 2;
	add.s32 	%r112, %r82, %r99;
	mad.lo.s32 	%r111, %r76, 5, %r99;
	add.s32 	%r110, %r12, %r99;
	mad.lo.s32 	%r109, %r76, 7, %r99;
	shl.b32 	%r83, %r76, 3;
	add.s32 	%r108, %r83, %r99;
	mad.lo.s32 	%r107, %r76, 9, %r99;
	mad.lo.s32 	%r106, %r76, 10, %r99;
	mad.lo.s32 	%r105, %r76, 11, %r99;
	mad.lo.s32 	%r104, %r76, 12, %r99;
	add.s32 	%r103, %r13, %r99;
	add.s32 	%r102, %r14, %r99;
	add.s32 	%r101, %r15, %r99;
	mov.u32 	%r100, %r99;
	mov.u32 	%r116, %r10;
$L__BB1_4:
	.pragma "nounroll";
	mul.wide.u32 	%rd11, %r100, 8;
	add.s64 	%rd12, %rd2, %rd11;
	ld.global.f64 	%fd19, [%rd12];
	mul.f64 	%fd20, %fd2, %fd19;
	add.s64 	%rd13, %rd1, %rd11;
	ld.global.f64 	%fd21, [%rd13];
	fma.rn.f64 	%fd22, %fd20, %fd21, %fd178;
	mul.wide.u32 	%rd14, %r115, 8;
	add.s64 	%rd15, %rd2, %rd14;
	ld.global.f64 	%fd23, [%rd15];
	mul.f64 	%fd24, %fd2, %fd23;
	add.s64 	%rd16, %rd1, %rd14;
	ld.global.f64 	%fd25, [%rd16];
	fma.rn.f64 	%fd26, %fd24, %fd25, %fd22;
	mul.wide.u32 	%rd17, %r114, 8;
	add.s64 	%rd18, %rd2, %rd17;
	ld.global.f64 	%fd27, [%rd18];
	mul.f64 	%fd28, %fd2, %fd27;
	add.s64 	%rd19, %rd1, %rd17;
	ld.global.f64 	%fd29, [%rd19];
	fma.rn.f64 	%fd30, %fd28, %fd29, %fd26;
	mul.wide.u32 	%rd20, %r113, 8;
	add.s64 	%rd21, %rd2, %rd20;
	ld.global.f64 	%fd31, [%rd21];
	mul.f64 	%fd32, %fd2, %fd31;
	add.s64 	%rd22, %rd1, %rd20;
	ld.global.f64 	%fd33, [%rd22];
	fma.rn.f64 	%fd34, %fd32, %fd33, %fd30;
	mul.wide.u32 	%rd23, %r112, 8;
	add.s64 	%rd24, %rd2, %rd23;
	ld.global.f64 	%fd35, [%rd24];
	mul.f64 	%fd36, %fd2, %fd35;
	add.s64 	%rd25, %rd1, %rd23;
	ld.global.f64 	%fd37, [%rd25];
	fma.rn.f64 	%fd38, %fd36, %fd37, %fd34;
	mul.wide.u32 	%rd26, %r111, 8;
	add.s64 	%rd27, %rd2, %rd26;
	ld.global.f64 	%fd39, [%rd27];
	mul.f64 	%fd40, %fd2, %fd39;
	add.s64 	%rd28, %rd1, %rd26;
	ld.global.f64 	%fd41, [%rd28];
	fma.rn.f64 	%fd42, %fd40, %fd41, %fd38;
	mul.wide.u32 	%rd29, %r110, 8;
	add.s64 	%rd30, %rd2, %rd29;
	ld.global.f64 	%fd43, [%rd30];
	mul.f64 	%fd44, %fd2, %fd43;
	add.s64 	%rd31, %rd1, %rd29;
	ld.global.f64 	%fd45, [%rd31];
	fma.rn.f64 	%fd46, %fd44, %fd45, %fd42;
	mul.wide.u32 	%rd32, %r109, 8;
	add.s64 	%rd33, %rd2, %rd32;
	ld.global.f64 	%fd47, [%rd33];
	mul.f64 	%fd48, %fd2, %fd47;
	add.s64 	%rd34, %rd1, %rd32;
	ld.global.f64 	%fd49, [%rd34];
	fma.rn.f64 	%fd50, %fd48, %fd49, %fd46;
	mul.wide.u32 	%rd35, %r108, 8;
	add.s64 	%rd36, %rd2, %rd35;
	ld.global.f64 	%fd51, [%rd36];
	mul.f64 	%fd52, %fd2, %fd51;
	add.s64 	%rd37, %rd1, %rd35;
	ld.global.f64 	%fd53, [%rd37];
	fma.rn.f64 	%fd54, %fd52, %fd53, %fd50;
	mul.wide.u32 	%rd38, %r107, 8;
	add.s64 	%rd39, %rd2, %rd38;
	ld.global.f64 	%fd55, [%rd39];
	mul.f64 	%fd56, %fd2, %fd55;
	add.s64 	%rd40, %rd1, %rd38;
	ld.global.f64 	%fd57, [%rd40];
	fma.rn.f64 	%fd58, %fd56, %fd57, %fd54;
	mul.wide.u32 	%rd41, %r106, 8;
	add.s64 	%rd42, %rd2, %rd41;
	ld.global.f64 	%fd59, [%rd42];
	mul.f64 	%fd60, %fd2, %fd59;
	add.s64 	%rd43, %rd1, %rd41;
	ld.global.f64 	%fd61, [%rd43];
	fma.rn.f64 	%fd62, %fd60, %fd61, %fd58;
	mul.wide.u32 	%rd44, %r105, 8;
	add.s64 	%rd45, %rd2, %rd44;
	ld.global.f64 	%fd63, [%rd45];
	mul.f64 	%fd64, %fd2, %fd63;
	add.s64 	%rd46, %rd1, %rd44;
	ld.global.f64 	%fd65, [%rd46];
	fma.rn.f64 	%fd66, %fd64, %fd65, %fd62;
	mul.wide.u32 	%rd47, %r104, 8;
	add.s64 	%rd48, %rd2, %rd47;
	ld.global.f64 	%fd67, [%rd48];
	mul.f64 	%fd68, %fd2, %fd67;
	add.s64 	%rd49, %rd1, %rd47;
	ld.global.f64 	%fd69, [%rd49];
	fma.rn.f64 	%fd70, %fd68, %fd69, %fd66;
	mul.wide.u32 	%rd50, %r103, 8;
	add.s64 	%rd51, %rd2, %rd50;
	ld.global.f64 	%fd71, [%rd51];
	mul.f64 	%fd72, %fd2, %fd71;
	add.s64 	%rd52, %rd1, %rd50;
	ld.global.f64 	%fd73, [%rd52];
	fma.rn.f64 	%fd74, %fd72, %fd73, %fd70;
	mul.wide.u32 	%rd53, %r102, 8;
	add.s64 	%rd54, %rd2, %rd53;
	ld.global.f64 	%fd75, [%rd54];
	mul.f64 	%fd76, %fd2, %fd75;
	add.s64 	%rd55, %rd1, %rd53;
	ld.global.f64 	%fd77, [%rd55];
	fma.rn.f64 	%fd78, %fd76, %fd77, %fd74;
	mul.wide.u32 	%rd56, %r101, 8;
	add.s64 	%rd57, %rd2, %rd56;
	ld.global.f64 	%fd79, [%rd57];
	mul.f64 	%fd80, %fd2, %fd79;
	add.s64 	%rd58, %rd1, %rd56;
	ld.global.f64 	%fd81, [%rd58];
	fma.rn.f64 	%fd178, %fd80, %fd81, %fd78;
	add.s32 	%r116, %r116, 16;
	add.s32 	%r115, %r115, %r11;
	add.s32 	%r114, %r114, %r11;
	add.s32 	%r113, %r113, %r11;
	add.s32 	%r112, %r112, %r11;
	add.s32 	%r111, %r111, %r11;
	add.s32 	%r110, %r110, %r11;
	add.s32 	%r109, %r109, %r11;
	add.s32 	%r108, %r108, %r11;
	add.s32 	%r107, %r107, %r11;
	add.s32 	%r106, %r106, %r11;
	add.s32 	%r105, %r105, %r11;
	add.s32 	%r104, %r104, %r11;
	add.s32 	%r103, %r103, %r11;
	add.s32 	%r102, %r102, %r11;
	add.s32 	%r101, %r101, %r11;
	add.s32 	%r100, %r100, %r11;
	setp.ne.s32 	%p5, %r116, 0;
	mov.u32 	%r118, %r8;
	@%p5 bra 	$L__BB1_4;
$L__BB1_5:
	setp.eq.s32 	%p6, %r6, 0;
	@%p6 bra 	$L__BB1_15;
	add.s32 	%r84, %r6, -1;
	setp.lt.u32 	%p7, %r84, 7;
	@%p7 bra 	$L__BB1_8;
	mad.lo.s32 	%r85, %r118, %r76, %r99;
	mul.wide.u32 	%rd59, %r85, 8;
	add.s64 	%rd60, %rd2, %rd59;
	ld.global.f64 	%fd83, [%rd60];
	mul.f64 	%fd84, %fd2, %fd83;
	add.s64 	%rd61, %rd1, %rd59;
	ld.global.f64 	%fd85, [%rd61];
	fma.rn.f64 	%fd86, %fd84, %fd85, %fd178;
	add.s32 	%r86, %r85, %r76;
	mul.wide.u32 	%rd62, %r86, 8;
	add.s64 	%rd63, %rd2, %rd62;
	ld.global.f64 	%fd87, [%rd63];
	mul.f64 	%fd88, %fd2, %fd87;
	add.s64 	%rd64, %rd1, %rd62;
	ld.global.f64 	%fd89, [%rd64];
	fma.rn.f64 	%fd90, %fd88, %fd89, %fd86;
	add.s32 	%r87, %r86, %r76;
	mul.wide.u32 	%rd65, %r87, 8;
	add.s64 	%rd66, %rd2, %rd65;
	ld.global.f64 	%fd91, [%rd66];
	mul.f64 	%fd92, %fd2, %fd91;
	add.s64 	%rd67, %rd1, %rd65;
	ld.global.f64 	%fd93, [%rd67];
	fma.rn.f64 	%fd94, %fd92, %fd93, %fd90;
	add.s32 	%r88, %r87, %r76;
	mul.wide.u32 	%rd68, %r88, 8;
	add.s64 	%rd69, %rd2, %rd68;
	ld.global.f64 	%fd95, [%rd69];
	mul.f64 	%fd96, %fd2, %fd95;
	add.s64 	%rd70, %rd1, %rd68;
	ld.global.f64 	%fd97, [%rd70];
	fma.rn.f64 	%fd98, %fd96, %fd97, %fd94;
	add.s32 	%r89, %r88, %r76;
	mul.wide.u32 	%rd71, %r89, 8;
	add.s64 	%rd72, %rd2, %rd71;
	ld.global.f64 	%fd99, [%rd72];
	mul.f64 	%fd100, %fd2, %fd99;
	add.s64 	%rd73, %rd1, %rd71;
	ld.global.f64 	%fd101, [%rd73];
	fma.rn.f64 	%fd102, %fd100, %fd101, %fd98;
	add.s32 	%r90, %r89, %r76;
	mul.wide.u32 	%rd74, %r90, 8;
	add.s64 	%rd75, %rd2, %rd74;
	ld.global.f64 	%fd103, [%rd75];
	mul.f64 	%fd104, %fd2, %fd103;
	add.s64 	%rd76, %rd1, %rd74;
	ld.global.f64 	%fd105, [%rd76];
	fma.rn.f64 	%fd106, %fd104, %fd105, %fd102;
	add.s32 	%r91, %r90, %r76;
	mul.wide.u32 	%rd77, %r91, 8;
	add.s64 	%rd78, %rd2, %rd77;
	ld.global.f64 	%fd107, [%rd78];
	mul.f64 	%fd108, %fd2, %fd107;
	add.s64 	%rd79, %rd1, %rd77;
	ld.global.f64 	%fd109, [%rd79];
	fma.rn.f64 	%fd110, %fd108, %fd109, %fd106;
	add.s32 	%r92, %r91, %r76;
	mul.wide.u32 	%rd80, %r92, 8;
	add.s64 	%rd81, %rd2, %rd80;
	ld.global.f64 	%fd111, [%rd81];
	mul.f64 	%fd112, %fd2, %fd111;
	add.s64 	%rd82, %rd1, %rd80;
	ld.global.f64 	%fd113, [%rd82];
	fma.rn.f64 	%fd178, %fd112, %fd113, %fd110;
	add.s32 	%r118, %r118, 8;
$L__BB1_8:
	setp.eq.s32 	%p8, %r7, 0;
	@%p8 bra 	$L__BB1_15;
	add.s32 	%r93, %r7, -1;
	setp.lt.u32 	%p9, %r93, 3;
	@%p9 bra 	$L__BB1_11;
	mad.lo.s32 	%r94, %r118, %r76, %r99;
	mul.wide.u32 	%rd83, %r94, 8;
	add.s64 	%rd84, %rd2, %rd83;
	ld.global.f64 	%fd115, [%rd84];
	mul.f64 	%fd116, %fd2, %fd115;
	add.s64 	%rd85, %rd1, %rd83;
	ld.global.f64 	%fd117, [%rd85];
	fma.rn.f64 	%fd118, %fd116, %fd117, %fd178;
	add.s32 	%r95, %r94, %r76;
	mul.wide.u32 	%rd86, %r95, 8;
	add.s64 	%rd87, %rd2, %rd86;
	ld.global.f64 	%fd119, [%rd87];
	mul.f64 	%fd120, %fd2, %fd119;
	add.s64 	%rd88, %rd1, %rd86;
	ld.global.f64 	%fd121, [%rd88];
	fma.rn.f64 	%fd122, %fd120, %fd121, %fd118;
	add.s32 	%r96, %r95, %r76;
	mul.wide.u32 	%rd89, %r96, 8;
	add.s64 	%rd90, %rd2, %rd89;
	ld.global.f64 	%fd123, [%rd90];
	mul.f64 	%fd124, %fd2, %fd123;
	add.s64 	%rd91, %rd1, %rd89;
	ld.global.f64 	%fd125, [%rd91];
	fma.rn.f64 	%fd126, %fd124, %fd125, %fd122;
	add.s32 	%r97, %r96, %r76;
	mul.wide.u32 	%rd92, %r97, 8;
	add.s64 	%rd93, %rd2, %rd92;
	ld.global.f64 	%fd127, [%rd93];
	mul.f64 	%fd128, %fd2, %fd127;
	add.s64 	%rd94, %rd1, %rd92;
	ld.global.f64 	%fd129, [%rd94];
	fma.rn.f64 	%fd178, %fd128, %fd129, %fd126;
	add.s32 	%r118, %r118, 4;
$L__BB1_11:
	setp.eq.s32 	%p10, %r9, 0;
	@%p10 bra 	$L__BB1_15;
	setp.eq.s32 	%p11, %r9, 1;
	mad.lo.s32 	%r72, %r118, %r76, %r99;
	mul.wide.u32 	%rd95, %r72, 8;
	add.s64 	%rd96, %rd2, %rd95;
	ld.global.f64 	%fd130, [%rd96];
	mul.f64 	%fd131, %fd2, %fd130;
	add.s64 	%rd97, %rd1, %rd95;
	ld.global.f64 	%fd132, [%rd97];
	fma.rn.f64 	%fd178, %fd131, %fd132, %fd178;
	@%p11 bra 	$L__BB1_15;
	setp.eq.s32 	%p12, %r9, 2;
	add.s32 	%r73, %r72, %r76;
	mul.wide.u32 	%rd98, %r73, 8;
	add.s64 	%rd99, %rd2, %rd98;
	ld.global.f64 	%fd133, [%rd99];
	mul.f64 	%fd134, %fd2, %fd133;
	add.s64 	%rd100, %rd1, %rd98;
	ld.global.f64 	%fd135, [%rd100];
	fma.rn.f64 	%fd178, %fd134, %fd135, %fd178;
	@%p12 bra 	$L__BB1_15;
	add.s32 	%r98, %r73, %r76;
	mul.wide.u32 	%rd101, %r98, 8;
	add.s64 	%rd102, %rd2, %rd101;
	ld.global.f64 	%fd136, [%rd102];
	mul.f64 	%fd137, %fd2, %fd136;
	add.s64 	%rd103, %rd1, %rd101;
	ld.global.f64 	%fd138, [%rd103];
	fma.rn.f64 	%fd178, %fd137, %fd138, %fd178;
$L__BB1_15:
	add.s32 	%r99, %r99, %r16;
	setp.lt.u32 	%p13, %r99, %r76;
	@%p13 bra 	$L__BB1_2;
	st.shared.f64 	[%r5], %fd178;
$L__BB1_17:
	bar.sync 	0;
	setp.gt.u32 	%p14, %r1, 511;
	@%p14 bra 	$L__BB1_19;
	ld.shared.f64 	%fd139, [%r5+4096];
	ld.shared.f64 	%fd140, [%r5];
	add.f64 	%fd141, %fd139, %fd140;
	st.shared.f64 	[%r5], %fd141;
$L__BB1_19:
	bar.sync 	0;
	setp.gt.u32 	%p15, %r1, 255;
	@%p15 bra 	$L__BB1_21;
	ld.shared.f64 	%fd142, [%r5+2048];
	ld.shared.f64 	%fd143, [%r5];
	add.f64 	%fd144, %fd142, %fd143;
	st.shared.f64 	[%r5], %fd144;
$L__BB1_21:
	bar.sync 	0;
	setp.gt.u32 	%p16, %r1, 127;
	@%p16 bra 	$L__BB1_23;
	ld.shared.f64 	%fd145, [%r5+1024];
	ld.shared.f64 	%fd146, [%r5];
	add.f64 	%fd147, %fd145, %fd146;
	st.shared.f64 	[%r5], %fd147;
$L__BB1_23:
	bar.sync 	0;
	setp.gt.u32 	%p17, %r1, 63;
	@%p17 bra 	$L__BB1_25;
	ld.shared.f64 	%fd148, [%r5+512];
	ld.shared.f64 	%fd149, [%r5];
	add.f64 	%fd150, %fd148, %fd149;
	st.shared.f64 	[%r5], %fd150;
$L__BB1_25:
	bar.sync 	0;
	setp.gt.u32 	%p18, %r1, 31;
	@%p18 bra 	$L__BB1_28;
	ld.volatile.shared.f64 	%fd151, [%r5+256];
	ld.volatile.shared.f64 	%fd152, [%r5];
	add.f64 	%fd153, %fd151, %fd152;
	st.volatile.shared.f64 	[%r5], %fd153;
	ld.volatile.shared.f64 	%fd154, [%r5+128];
	ld.volatile.shared.f64 	%fd155, [%r5];
	add.f64 	%fd156, %fd154, %fd155;
	st.volatile.shared.f64 	[%r5], %fd156;
	ld.volatile.shared.f64 	%fd157, [%r5+64];
	ld.volatile.shared.f64 	%fd158, [%r5];
	add.f64 	%fd159, %fd157, %fd158;
	st.volatile.shared.f64 	[%r5], %fd159;
	ld.volatile.shared.f64 	%fd160, [%r5+32];
	ld.volatile.shared.f64 	%fd161, [%r5];
	add.f64 	%fd162, %fd160, %fd161;
	st.volatile.shared.f64 	[%r5], %fd162;
	ld.volatile.shared.f64 	%fd163, [%r5+16];
	ld.volatile.shared.f64 	%fd164, [%r5];
	add.f64 	%fd165, %fd163, %fd164;
	st.volatile.shared.f64 	[%r5], %fd165;
	ld.volatile.shared.f64 	%fd166, [%r5+8];
	ld.volatile.shared.f64 	%fd167, [%r5];
	add.f64 	%fd168, %fd166, %fd167;
	st.volatile.shared.f64 	[%r5], %fd168;
	setp.ne.s32 	%p19, %r1, 0;
	@%p19 bra 	$L__BB1_28;
	ld.param.u64 	%rd108, [_Z16multi_dot_kernelILj1024EEviPdS0_S0_S0_j_param_4];
	ld.shared.f64 	%fd169, [sdata];
	cvta.to.global.u64 	%rd104, %rd108;
	mul.wide.u32 	%rd105, %r2, 8;
	add.s64 	%rd106, %rd104, %rd105;
	st.global.f64 	[%rd106], %fd169;
$L__BB1_28:
	ret;

}
.entry _Z16multi_dot_kernelILj512EEviPdS0_S0_S0_j(
	.param .u32 _Z16multi_dot_kernelILj512EEviPdS0_S0_S0_j_param_0,
	.param .u64 .ptr .align 1 _Z16multi_dot_kernelILj512EEviPdS0_S0_S0_j_param_1,
	.param .u64 .ptr .align 1 _Z16multi_dot_kernelILj512EEviPdS0_S0_S0_j_param_2,
	.param .u64 .ptr .align 1 _Z16multi_dot_kernelILj512EEviPdS0_S0_S0_j_param_3,
	.param .u64 .ptr .align 1 _Z16multi_dot_kernelILj512EEviPdS0_S0_S0_j_param_4,
	.param .u32 _Z16multi_dot_kernelILj512EEviPdS0_S0_S0_j_param_5
)
{
	.reg .pred 	%p<19>;
	.reg .b32 	%r<120>;
	.reg .b64 	%rd<109>;
	.reg .b64 	%fd<176>;

	ld.param.u32 	%r75, [_Z16multi_dot_kernelILj512EEviPdS0_S0_S0_j_param_0];
	ld.param.u64 	%rd5, [_Z16multi_dot_kernelILj512EEviPdS0_S0_S0_j_param_2];
	ld.param.u64 	%rd6, [_Z16multi_dot_kernelILj512EEviPdS0_S0_S0_j_param_3];
	ld.param.u32 	%r76, [_Z16multi_dot_kernelILj512EEviPdS0_S0_S0_j_param_5];
	cvta.to.global.u64 	%rd1, %rd6;
	cvta.to.global.u64 	%rd2, %rd5;
	mov.u32 	%r1, %tid.x;
	mov.u32 	%r2, %ctaid.x;
	mov.u32 	%r3, %ntid.x;
	mad.lo.s32 	%r99, %r2, %r3, %r1;
	shl.b32 	%r77, %r1, 3;
	mov.u32 	%r78, sdata;
	add.s32 	%r5, %r78, %r77;
	mov.b64 	%rd7, 0;
	st.shared.u64 	[%r5], %rd7;
	setp.ge.u32 	%p1, %r99, %r76;
	setp.lt.s32 	%p2, %r75, 1;
	or.pred  	%p3, %p1, %p2;
	@%p3 bra 	$L__BB2_17;
	and.b32  	%r6, %r75, 15;
	and.b32  	%r7, %r75, 7;
	and.b32  	%r8, %r75, 2147483632;
	and.b32  	%r9, %r75, 3;
	neg.s32 	%r10, %r8;
	shl.b32 	%r11, %r76, 4;
	mul.lo.s32 	%r12, %r76, 6;
	mul.lo.s32 	%r13, %r76, 13;
	mul.lo.s32 	%r14, %r76, 14;
	mul.lo.s32 	%r15, %r76, 15;
	mov.u32 	%r79, %nctaid.x;
	mul.lo.s32 	%r16, %r3, %r79;
	mov.f64 	%fd175, 0d0000000000000000;
$L__BB2_2:
	ld.param.u64 	%rd107, [_Z16multi_dot_kernelILj512EEviPdS0_S0_S0_j_param_1];
	setp.lt.u32 	%p4, %r75, 16;
	cvta.to.global.u64 	%rd8, %rd107;
	mul.wide.u32 	%rd9, %r99, 8;
	add.s64 	%rd10, %rd8, %rd9;
	ld.global.f64 	%fd2, [%rd10];
	mov.b32 	%r118, 0;
	@%p4 bra 	$L__BB2_5;
	add.s32 	%r115, %r76, %r99;
	shl.b32 	%r81, %r76, 1;
	add.s32 	%r114, %r81, %r99;
	mad.lo.s32 	%r113, %r76, 3, %r99;
	shl.b32 	%r82, %r76, 2;
	add.s32 	%r112, %r82, %r99;
	mad.lo.s32 	%r111, %r76, 5, %r99;
	add.s32 	%r110, %r12, %r99;
	mad.lo.s32 	%r109, %r76, 7, %r99;
	shl.b32 	%r83, %r76, 3;
	add.s32 	%r108, %r83, %r99;
	mad.lo.s32 	%r107, %r76, 9, %r99;
	mad.lo.s32 	%r106, %r76, 10, %r99;
	mad.lo.s32 	%r105, %r76, 11, %r99;
	mad.lo.s32 	%r104, %r76, 12, %r99;
	add.s32 	%r103, %r13, %r99;
	add.s32 	%r102, %r14, %r99;
	add.s32 	%r101, %r15, %r99;
	mov.u32 	%r100, %r99;
	mov.u32 	%r116, %r10;
$L__BB2_4:
	.pragma "nounroll";
	mul.wide.u32 	%rd11, %r100, 8;
	add.s64 	%rd12, %rd2, %rd11;
	ld.global.f64 	%fd19, [%rd12];
	mul.f64 	%fd20, %fd2, %fd19;
	add.s64 	%rd13, %rd1, %rd11;
	ld.global.f64 	%fd21, [%rd13];
	fma.rn.f64 	%fd22, %fd20, %fd21, %fd175;
	mul.wide.u32 	%rd14, %r115, 8;
	add.s64 	%rd15, %rd2, %rd14;
	ld.global.f64 	%fd23, [%rd15];
	mul.f64 	%fd24, %fd2, %fd23;
	add.s64 	%rd16, %rd1, %rd14;
	ld.global.f64 	%fd25, [%rd16];
	fma.rn.f64 	%fd26, %fd24, %fd25, %fd22;
	mul.wide.u32 	%rd17, %r114, 8;
	add.s64 	%rd18, %rd2, %rd17;
	ld.global.f64 	%fd27, [%rd18];
	mul.f64 	%fd28, %fd2, %fd27;
	add.s64 	%rd19, %rd1, %rd17;
	ld.global.f64 	%fd29, [%rd19];
	fma.rn.f64 	%fd30, %fd28, %fd29, %fd26;
	mul.wide.u32 	%rd20, %r113, 8;
	add.s64 	%rd21, %rd2, %rd20;
	ld.global.f64 	%fd31, [%rd21];
	mul.f64 	%fd32, %fd2, %fd31;
	add.s64 	%rd22, %rd1, %rd20;
	ld.global.f64 	%fd33, [%rd22];
	fma.rn.f64 	%fd34, %fd32, %fd33, %fd30;
	mul.wide.u32 	%rd23, %r112, 8;
	add.s64 	%rd24, %rd2, %rd23;
	ld.global.f64 	%fd35, [%rd24];
	mul.f64 	%fd36, %fd2, %fd35;
	add.s64 	%rd25, %rd1, %rd23;
	ld.global.f64 	%fd37, [%rd25];
	fma.rn.f64 	%fd38, %fd36, %fd37, %fd34;
	mul.wide.u32 	%rd26, %r111, 8;
	add.s64 	%rd27, %rd2, %rd26;
	ld.global.f64 	%fd39, [%rd27];
	mul.f64 	%fd40, %fd2, %fd39;
	add.s64 	%rd28, %rd1, %rd26;
	ld.global.f64 	%fd41, [%rd28];
	fma.rn.f64 	%fd42, %fd40, %fd41, %fd38;
	mul.wide.u32 	%rd29, %r110, 8;
	add.s64 	%rd30, %rd2, %rd29;
	ld.global.f64 	%fd43, [%rd30];
	mul.f64 	%fd44, %fd2, %fd43;
	add.s64 	%rd31, %rd1, %rd29;
	ld.global.f64 	%fd45, [%rd31];
	fma.rn.f64 	%fd46, %fd44, %fd45, %fd42;
	mul.wide.u32 	%rd32, %r109, 8;
	add.s64 	%rd33, %rd2, %rd32;
	ld.global.f64 	%fd47, [%rd33];
	mul.f64 	%fd48, %fd2, %fd47;
	add.s64 	%rd34, %rd1, %rd32;
	ld.global.f64 	%fd49, [%rd34];
	fma.rn.f64 	%fd50, %fd48, %fd49, %fd46;
	mul.wide.u32 	%rd35, %r108, 8;
	add.s64 	%rd36, %rd2, %rd35;
	ld.global.f64 	%fd51, [%rd36];
	mul.f64 	%fd52, %fd2, %fd51;
	add.s64 	%rd37, %rd1, %rd35;
	ld.global.f64 	%fd53, [%rd37];
	fma.rn.f64 	%fd54, %fd52, %fd53, %fd50;
	mul.wide.u32 	%rd38, %r107, 8;
	add.s64 	%rd39, %rd2, %rd38;
	ld.global.f64 	%fd55, [%rd39];
	mul.f64 	%fd56, %fd2, %fd55;
	add.s64 	%rd40, %rd1, %rd38;
	ld.global.f64 	%fd57, [%rd40];
	fma.rn.f64 	%fd58, %fd56, %fd57, %fd54;
	mul.wide.u32 	%rd41, %r106, 8;
	add.s64 	%rd42, %rd2, %rd41;
	ld.global.f64 	%fd59, [%rd42];
	mul.f64 	%fd60, %fd2, %fd59;
	add.s64 	%rd43, %rd1, %rd41;
	ld.global.f64 	%fd61, [%rd43];
	fma.rn.f64 	%fd62, %fd60, %fd61, %fd58;
	mul.wide.u32 	%rd44, %r105, 8;
	add.s64 	%rd45, %rd2, %rd44;
	ld.global.f64 	%fd63, [%rd45];
	mul.f64 	%fd64, %fd2, %fd63;
	add.s64 	%rd46, %rd1, %rd44;
	ld.global.f64 	%fd65, [%rd46];
	fma.rn.f64 	%fd66, %fd64, %fd65, %fd62;
	mul.wide.u32 	%rd47, %r104, 8;
	add.s64 	%rd48, %rd2, %rd47;
	ld.global.f64 	%fd67, [%rd48];
	mul.f64 	%fd68, %fd2, %fd67;
	add.s64 	%rd49, %rd1, %rd47;
	ld.global.f64 	%fd69, [%rd49];
	fma.rn.f64 	%fd70, %fd68, %fd69, %fd66;
	mul.wide.u32 	%rd50, %r103, 8;
	add.s64 	%rd51, %rd2, %rd50;
	ld.global.f64 	%fd71, [%rd51];
	mul.f64 	%fd72, %fd2, %fd71;
	add.s64 	%rd52, %rd1, %rd50;
	ld.global.f64 	%fd73, [%rd52];
	fma.rn.f64 	%fd74, %fd72, %fd73, %fd70;
	mul.wide.u32 	%rd53, %r102, 8;
	add.s64 	%rd54, %rd2, %rd53;
	ld.global.f64 	%fd75, [%rd54];
	mul.f64 	%fd76, %fd2, %fd75;
	add.s64 	%rd55, %rd1, %rd53;
	ld.global.f64 	%fd77, [%rd55];
	fma.rn.f64 	%fd78, %fd76, %fd77, %fd74;
	mul.wide.u32 	%rd56, %r101, 8;
	add.s64 	%rd57, %rd2, %rd56;
	ld.global.f64 	%fd79, [%rd57];
	mul.f64 	%fd80, %fd2, %fd79;
	add.s64 	%rd58, %rd1, %rd56;
	ld.global.f64 	%fd81, [%rd58];
	fma.rn.f64 	%fd175, %fd80, %fd81, %fd78;
	add.s32 	%r116, %r116, 16;
	add.s32 	%r115, %r115, %r11;
	add.s32 	%r114, %r114, %r11;
	add.s32 	%r113, %r113, %r11;
	add.s32 	%r112, %r112, %r11;
	add.s32 	%r111, %r111, %r11;
	add.s32 	%r110, %r110, %r11;
	add.s32 	%r109, %r109, %r11;
	add.s32 	%r108, %r108, %r11;
	add.s32 	%r107, %r107, %r11;
	add.s32 	%r106, %r106, %r11;
	add.s32 	%r105, %r105, %r11;
	add.s32 	%r104, %r104, %r11;
	add.s32 	%r103, %r103, %r11;
	add.s32 	%r102, %r102, %r11;
	add.s32 	%r101, %r101, %r11;
	add.s32 	%r100, %r100, %r11;
	setp.ne.s32 	%p5, %r116, 0;
	mov.u32 	%r118, %r8;
	@%p5 bra 	$L__BB2_4;
$L__BB2_5:
	setp.eq.s32 	%p6, %r6, 0;
	@%p6 bra 	$L__BB2_15;
	add.s32 	%r84, %r6, -1;
	setp.lt.u32 	%p7, %r84, 7;
	@%p7 bra 	$L__BB2_8;
	mad.lo.s32 	%r85, %r118, %r76, %r99;
	mul.wide.u32 	%rd59, %r85, 8;
	add.s64 	%rd60, %rd2, %rd59;
	ld.global.f64 	%fd83, [%rd60];
	mul.f64 	%fd84, %fd2, %fd83;
	add.s64 	%rd61, %rd1, %rd59;
	ld.global.f64 	%fd85, [%rd61];
	fma.rn.f64 	%fd86, %fd84, %fd85, %fd175;
	add.s32 	%r86, %r85, %r76;
	mul.wide.u32 	%rd62, %r86, 8;
	add.s64 	%rd63, %rd2, %rd62;
	ld.global.f64 	%fd87, [%rd63];
	mul.f64 	%fd88, %fd2, %fd87;
	add.s64 	%rd64, %rd1, %rd62;
	ld.global.f64 	%fd89, [%rd64];
	fma.rn.f64 	%fd90, %fd88, %fd89, %fd86;
	add.s32 	%r87, %r86, %r76;
	mul.wide.u32 	%rd65, %r87, 8;
	add.s64 	%rd66, %rd2, %rd65;
	ld.global.f64 	%fd91, [%rd66];
	mul.f64 	%fd92, %fd2, %fd91;
	add.s64 	%rd67, %rd1, %rd65;
	ld.global.f64 	%fd93, [%rd67];
	fma.rn.f64 	%fd94, %fd92, %fd93, %fd90;
	add.s32 	%r88, %r87, %r76;
	mul.wide.u32 	%rd68, %r88, 8;
	add.s64 	%rd69, %rd2, %rd68;
	ld.global.f64 	%fd95, [%rd69];
	mul.f64 	%fd96, %fd2, %fd95;
	add.s64 	%rd70, %rd1, %rd68;
	ld.global.f64 	%fd97, [%rd70];
	fma.rn.f64 	%fd98, %fd96, %fd97, %fd94;
	add.s32 	%r89, %r88, %r76;
	mul.wide.u32 	%rd71, %r89, 8;
	add.s64 	%rd72, %rd2, %rd71;
	ld.global.f64 	%fd99, [%rd72];
	mul.f64 	%fd100, %fd2, %fd99;
	add.s64 	%rd73, %rd1, %rd71;
	ld.global.f64 	%fd101, [%rd73];
	fma.rn.f64 	%fd102, %fd100, %fd101, %fd98;
	add.s32 	%r90, %r89, %r76;
	mul.wide.u32 	%rd74, %r90, 8;
	add.s64 	%rd75, %rd2, %rd74;
	ld.global.f64 	%fd103, [%rd75];
	mul.f64 	%fd104, %fd2, %fd103;
	add.s64 	%rd76, %rd1, %rd74;
	ld.global.f64 	%fd105, [%rd76];
	fma.rn.f64 	%fd106, %fd104, %fd105, %fd102;
	add.s32 	%r91, %r90, %r76;
	mul.wide.u32 	%rd77, %r91, 8;
	add.s64 	%rd78, %rd2, %rd77;
	ld.global.f64 	%fd107, [%rd78];
	mul.f64 	%fd108, %fd2, %fd107;
	add.s64 	%rd79, %rd1, %rd77;
	ld.global.f64 	%fd109, [%rd79];
	fma.rn.f64 	%fd110, %fd108, %fd109, %fd106;
	add.s32 	%r92, %r91, %r76;
	mul.wide.u32 	%rd80, %r92, 8;
	add.s64 	%rd81, %rd2, %rd80;
	ld.global.f64 	%fd111, [%rd81];
	mul.f64 	%fd112, %fd2, %fd111;
	add.s64 	%rd82, %rd1, %rd80;
	ld.global.f64 	%fd113, [%rd82];
	fma.rn.f64 	%fd175, %fd112, %fd113, %fd110;
	add.s32 	%r118, %r118, 8;
$L__BB2_8:
	setp.eq.s32 	%p8, %r7, 0;
	@%p8 bra 	$L__BB2_15;
	add.s32 	%r93, %r7, -1;
	setp.lt.u32 	%p9, %r93, 3;
	@%p9 bra 	$L__BB2_11;
	mad.lo.s32 	%r94, %r118, %r76, %r99;
	mul.wide.u32 	%rd83, %r94, 8;
	add.s64 	%rd84, %rd2, %rd83;
	ld.global.f64 	%fd115, [%rd84];
	mul.f64 	%fd116, %fd2, %fd115;
	add.s64 	%rd85, %rd1, %rd83;
	ld.global.f64 	%fd117, [%rd85];
	fma.rn.f64 	%fd118, %fd116, %fd117, %fd175;
	add.s32 	%r95, %r94, %r76;
	mul.wide.u32 	%rd86, %r95, 8;
	add.s64 	%rd87, %rd2, %rd86;
	ld.global.f64 	%fd119, [%rd87];
	mul.f64 	%fd120, %fd2, %fd119;
	add.s64 	%rd88, %rd1, %rd86;
	ld.global.f64 	%fd121, [%rd88];
	fma.rn.f64 	%fd122, %fd120, %fd121, %fd118;
	add.s32 	%r96, %r95, %r76;
	mul.wide.u32 	%rd89, %r96, 8;
	add.s64 	%rd90, %rd2, %rd89;
	ld.global.f64 	%fd123, [%rd90];
	mul.f64 	%fd124, %fd2, %fd123;
	add.s64 	%rd91, %rd1, %rd89;
	ld.global.f64 	%fd125, [%rd91];
	fma.rn.f64 	%fd126, %fd124, %fd125, %fd122;
	add.s32 	%r97, %r96, %r76;
	mul.wide.u32 	%rd92, %r97, 8;
	add.s64 	%rd93, %rd2, %rd92;
	ld.global.f64 	%fd127, [%rd93];
	mul.f64 	%fd128, %fd2, %fd127;
	add.s64 	%rd94, %rd1, %rd92;
	ld.global.f64 	%fd129, [%rd94];
	fma.rn.f64 	%fd175, %fd128, %fd129, %fd126;
	add.s32 	%r118, %r118, 4;
$L__BB2_11:
	setp.eq.s32 	%p10, %r9, 0;
	@%p10 bra 	$L__BB2_15;
	setp.eq.s32 	%p11, %r9, 1;
	mad.lo.s32 	%r72, %r118, %r76, %r99;
	mul.wide.u32 	%rd95, %r72, 8;
	add.s64 	%rd96, %rd2, %rd95;
	ld.global.f64 	%fd130, [%rd96];
	mul.f64 	%fd131, %fd2, %fd130;
	add.s64 	%rd97, %rd1, %rd95;
	ld.global.f64 	%fd132, [%rd97];
	fma.rn.f64 	%fd175, %fd131, %fd132, %fd175;
	@%p11 bra 	$L__BB2_15;
	setp.eq.s32 	%p12, %r9, 2;
	add.s32 	%r73, %r72, %r76;
	mul.wide.u32 	%rd98, %r73, 8;
	add.s64 	%rd99, %rd2, %rd98;
	ld.global.f64 	%fd133, [%rd99];
	mul.f64 	%fd134, %fd2, %fd133;
	add.s64 	%rd100, %rd1, %rd98;
	ld.global.f64 	%fd135, [%rd100];
	fma.rn.f64 	%fd175, %fd134, %fd135, %fd175;
	@%p12 bra 	$L__BB2_15;
	add.s32 	%r98, %r73, %r76;
	mul.wide.u32 	%rd101, %r98, 8;
	add.s64 	%rd102, %rd2, %rd101;
	ld.global.f64 	%fd136, [%rd102];
	mul.f64 	%fd137, %fd2, %fd136;
	add.s64 	%rd103, %rd1, %rd101;
	ld.global.f64 	%fd138, [%rd103];
	fma.rn.f64 	%fd175, %fd137, %fd138, %fd175;
$L__BB2_15:
	add.s32 	%r99, %r99, %r16;
	setp.lt.u32 	%p13, %r99, %r76;
	@%p13 bra 	$L__BB2_2;
	st.shared.f64 	[%r5], %fd175;
$L__BB2_17:
	bar.sync 	0;
	setp.gt.u32 	%p14, %r1, 255;
	@%p14 bra 	$L__BB2_19;
	ld.shared.f64 	%fd139, [%r5+2048];
	ld.shared.f64 	%fd140, [%r5];
	add.f64 	%fd141, %fd139, %fd140;
	st.shared.f64 	[%r5], %fd141;
$L__BB2_19:
	bar.sync 	0;
	setp.gt.u32 	%p15, %r1, 127;
	@%p15 bra 	$L__BB2_21;
	ld.shared.f64 	%fd142, [%r5+1024];
	ld.shared.f64 	%fd143, [%r5];
	add.f64 	%fd144, %fd142, %fd143;
	st.shared.f64 	[%r5], %fd144;
$L__BB2_21:
	bar.sync 	0;
	setp.gt.u32 	%p16, %r1, 63;
	@%p16 bra 	$L__BB2_23;
	ld.shared.f64 	%fd145, [%r5+512];
	ld.shared.f64 	%fd146, [%r5];
	add.f64 	%fd147, %fd145, %fd146;
	st.shared.f64 	[%r5], %fd147;
$L__BB2_23:
	bar.sync 	0;
	setp.gt.u32 	%p17, %r1, 31;
	@%p17 bra 	$L__BB2_26;
	ld.volatile.shared.f64 	%fd148, [%r5+256];
	ld.volatile.shared.f64 	%fd149, [%r5];
	add.f64 	%fd150, %fd148, %fd149;
	st.volatile.shared.f64 	[%r5], %fd150;
	ld.volatile.shared.f64 	%fd151, [%r5+128];
	ld.volatile.shared.f64 	%fd152, [%r5];
	add.f64 	%fd153, %fd151, %fd152;
	st.volatile.shared.f64 	[%r5], %fd153;
	ld.volatile.shared.f64 	%fd154, [%r5+64];
	ld.volatile.shared.f64 	%fd155, [%r5];
	add.f64 	%fd156, %fd154, %fd155;
	st.volatile.shared.f64 	[%r5], %fd156;
	ld.volatile.shared.f64 	%fd157, [%r5+32];
	ld.volatile.shared.f64 	%fd158, [%r5];
	add.f64 	%fd159, %fd157, %fd158;
	st.volatile.shared.f64 	[%r5], %fd159;
	ld.volatile.shared.f64 	%fd160, [%r5+16];
	ld.volatile.shared.f64 	%fd161, [%r5];
	add.f64 	%fd162, %fd160, %fd161;
	st.volatile.shared.f64 	[%r5], %fd162;
	ld.volatile.shared.f64 	%fd163, [%r5+8];
	ld.volatile.shared.f64 	%fd164, [%r5];
	add.f64 	%fd165, %fd163, %fd164;
	st.volatile.shared.f64 	[%r5], %fd165;
	setp.ne.s32 	%p18, %r1, 0;
	@%p18 bra 	$L__BB2_26;
	ld.param.u64 	%rd108, [_Z16multi_dot_kernelILj512EEviPdS0_S0_S0_j_param_4];
	ld.shared.f64 	%fd166, [sdata];
	cvta.to.global.u64 	%rd104, %rd108;
	mul.wide.u32 	%rd105, %r2, 8;
	add.s64 	%rd106, %rd104, %rd105;
	st.global.f64 	[%rd106], %fd166;
$L__BB2_26:
	ret;

}
.entry _Z16multi_dot_kernelILj256EEviPdS0_S0_S0_j(
	.param .u32 _Z16multi_dot_kernelILj256EEviPdS0_S0_S0_j_param_0,
	.param .u64 .ptr .align 1 _Z16multi_dot_kernelILj256EEviPdS0_S0_S0_j_param_1,
	.param .u64 .ptr .align 1 _Z16multi_dot_kernelILj256EEviPdS0_S0_S0_j_param_2,
	.param .u64 .ptr .align 1 _Z16multi_dot_kernelILj256EEviPdS0_S0_S0_j_param_3,
	.param .u64 .ptr .align 1 _Z16multi_dot_kernelILj256EEviPdS0_S0_S0_j_param_4,
	.param .u32 _Z16multi_dot_kernelILj256EEviPdS0_S0_S0_j_param_5
)
{
	.reg .pred 	%p<18>;
	.reg .b32 	%r<120>;
	.reg .b64 	%rd<109>;
	.reg .b64 	%fd<173>;

	ld.param.u32 	%r75, [_Z16multi_dot_kernelILj256EEviPdS0_S0_S0_j_param_0];
	ld.param.u64 	%rd5, [_Z16multi_dot_kernelILj256EEviPdS0_S0_S0_j_param_2];
	ld.param.u64 	%rd6, [_Z16multi_dot_kernelILj256EEviPdS0_S0_S0_j_param_3];
	ld.param.u32 	%r76, [_Z16multi_dot_kernelILj256EEviPdS0_S0_S0_j_param_5];
	cvta.to.global.u64 	%rd1, %rd6;
	cvta.to.global.u64 	%rd2, %rd5;
	mov.u32 	%r1, %tid.x;
	mov.u32 	%r2, %ctaid.x;
	mov.u32 	%r3, %ntid.x;
	mad.lo.s32 	%r99, %r2, %r3, %r1;
	shl.b32 	%r77, %r1, 3;
	mov.u32 	%r78, sdata;
	add.s32 	%r5, %r78, %r77;
	mov.b64 	%rd7, 0;
	st.shared.u64 	[%r5], %rd7;
	setp.ge.u32 	%p1, %r99, %r76;
	setp.lt.s32 	%p2, %r75, 1;
	or.pred  	%p3, %p1, %p2;
	@%p3 bra 	$L__BB3_17;
	and.b32  	%r6, %r75, 15;
	and.b32  	%r7, %r75, 7;
	and.b32  	%r8, %r75, 2147483632;
	and.b32  	%r9, %r75, 3;
	neg.s32 	%r10, %r8;
	shl.b32 	%r11, %r76, 4;
	mul.lo.s32 	%r12, %r76, 6;
	mul.lo.s32 	%r13, %r76, 13;
	mul.lo.s32 	%r14, %r76, 14;
	mul.lo.s32 	%r15, %r76, 15;
	mov.u32 	%r79, %nctaid.x;
	mul.lo.s32 	%r16, %r3, %r79;
	mov.f64 	%fd172, 0d0000000000000000;
$L__BB3_2:
	ld.param.u64 	%rd107, [_Z16multi_dot_kernelILj256EEviPdS0_S0_S0_j_param_1];
	setp.lt.u32 	%p4, %r75, 16;
	cvta.to.global.u64 	%rd8, %rd107;
	mul.wide.u32 	%rd9, %r99, 8;
	add.s64 	%rd10, %rd8, %rd9;
	ld.global.f64 	%fd2, [%rd10];
	mov.b32 	%r118, 0;
	@%p4 bra 	$L__BB3_5;
	add.s32 	%r115, %r76, %r99;
	shl.b32 	%r81, %r76, 1;
	add.s32 	%r114, %r81, %r99;
	mad.lo.s32 	%r113, %r76, 3, %r99;
	shl.b32 	%r82, %r76, 2;
	add.s32 	%r112, %r82, %r99;
	mad.lo.s32 	%r111, %r76, 5, %r99;
	add.s32 	%r110, %r12, %r99;
	mad.lo.s32 	%r109, %r76, 7, %r99;
	shl.b32 	%r83, %r76, 3;
	add.s32 	%r108, %r83, %r99;
	mad.lo.s32 	%r107, %r76, 9, %r99;
	mad.lo.s32 	%r106, %r76, 10, %r99;
	mad.lo.s32 	%r105, %r76, 11, %r99;
	mad.lo.s32 	%r104, %r76, 12, %r99;
	add.s32 	%r103, %r13, %r99;
	add.s32 	%r102, %r14, %r99;
	add.s32 	%r101, %r15, %r99;
	mov.u32 	%r100, %r99;
	mov.u32 	%r116, %r10;
$L__BB3_4:
	.pragma "nounroll";
	mul.wide.u32 	%rd11, %r100, 8;
	add.s64 	%rd12, %rd2, %rd11;
	ld.global.f64 	%fd19, [%rd12];
	mul.f64 	%fd20, %fd2, %fd19;
	add.s64 	%rd13, %rd1, %rd11;
	ld.global.f64 	%fd21, [%rd13];
	fma.rn.f64 	%fd22, %fd20, %fd21, %fd172;
	mul.wide.u32 	%rd14, %r115, 8;
	add.s64 	%rd15, %rd2, %rd14;
	ld.global.f64 	%fd23, [%rd15];
	mul.f64 	%fd24, %fd2, %fd23;
	add.s64 	%rd16, %rd1, %rd14;
	ld.global.f64 	%fd25, [%rd16];
	fma.rn.f64 	%fd26, %fd24, %fd25, %fd22;
	mul.wide.u32 	%rd17, %r114, 8;
	add.s64 	%rd18, %rd2, %rd17;
	ld.global.f64 	%fd27, [%rd18];
	mul.f64 	%fd28, %fd2, %fd27;
	add.s64 	%rd19, %rd1, %rd17;
	ld.global.f64 	%fd29, [%rd19];
	fma.rn.f64 	%fd30, %fd28, %fd29, %fd26;
	mul.wide.u32 	%rd20, %r113, 8;
	add.s64 	%rd21, %rd2, %rd20;
	ld.global.f64 	%fd31, [%rd21];
	mul.f64 	%fd32, %fd2, %fd31;
	add.s64 	%rd22, %rd1, %rd20;
	ld.global.f64 	%fd33, [%rd22];
	fma.rn.f64 	%fd34, %fd32, %fd33, %fd30;
	mul.wide.u32 	%rd23, %r112, 8;
	add.s64 	%rd24, %rd2, %rd23;
	ld.global.f64 	%fd35, [%rd24];
	mul.f64 	%fd36, %fd2, %fd35;
	add.s64 	%rd25, %rd1, %rd23;
	ld.global.f64 	%fd37, [%rd25];
	fma.rn.f64 	%fd38, %fd36, %fd37, %fd34;
	mul.wide.u32 	%rd26, %r111, 8;
	add.s64 	%rd27, %rd2, %rd26;
	ld.global.f64 	%fd39, [%rd27];
	mul.f64 	%fd40, %fd2, %fd39;
	add.s64 	%rd28, %rd1, %rd26;
	ld.global.f64 	%fd41, [%rd28];
	fma.rn.f64 	%fd42, %fd40, %fd41, %fd38;
	mul.wide.u32 	%rd29, %r110, 8;
	add.s64 	%rd30, %rd2, %rd29;
	ld.global.f64 	%fd43, [%rd30];
	mul.f64 	%fd44, %fd2, %fd43;
	add.s64 	%rd31, %rd1, %rd29;
	ld.global.f64 	%fd45, [%rd31];
	fma.rn.f64 	%fd46, %fd44, %fd45, %fd42;
	mul.wide.u32 	%rd32, %r109, 8;
	add.s64 	%rd33, %rd2, %rd32;
	ld.global.f64 	%fd47, [%rd33];
	mul.f64 	%fd48, %fd2, %fd47;
	add.s64 	%rd34, %rd1, %rd32;
	ld.global.f64 	%fd49, [%rd34];
	fma.rn.f64 	%fd50, %fd48, %fd49, %fd46;
	mul.wide.u32 	%rd35, %r108, 8;
	add.s64 	%rd36, %rd2, %rd35;
	ld.global.f64 	%fd51, [%rd36];
	mul.f64 	%fd52, %fd2, %fd51;
	add.s64 	%rd37, %rd1, %rd35;
	ld.global.f64 	%fd53, [%rd37];
	fma.rn.f64 	%fd54, %fd52, %fd53, %fd50;
	mul.wide.u32 	%rd38, %r107, 8;
	add.s64 	%rd39, %rd2, %rd38;
	ld.global.f64 	%fd55, [%rd39];
	mul.f64 	%fd56, %fd2, %fd55;
	add.s64 	%rd40, %rd1, %rd38;
	ld.global.f64 	%fd57, [%rd40];
	fma.rn.f64 	%fd58, %fd56, %fd57, %fd54;
	mul.wide.u32 	%rd41, %r106, 8;
	add.s64 	%rd42, %rd2, %rd41;
	ld.global.f64 	%fd59, [%rd42];
	mul.f64 	%fd60, %fd2, %fd59;
	add.s64 	%rd43, %rd1, %rd41;
	ld.global.f64 	%fd61, [%rd43];
	fma.rn.f64 	%fd62, %fd60, %fd61, %fd58;
	mul.wide.u32 	%rd44, %r105, 8;
	add.s64 	%rd45, %rd2, %rd44;
	ld.global.f64 	%fd63, [%rd45];
	mul.f64 	%fd64, %fd2, %fd63;
	add.s64 	%rd46, %rd1, %rd44;
	ld.global.f64 	%fd65, [%rd46];
	fma.rn.f64 	%fd66, %fd64, %fd65, %fd62;
	mul.wide.u32 	%rd47, %r104, 8;
	add.s64 	%rd48, %rd2, %rd47;
	ld.global.f64 	%fd67, [%rd48];
	mul.f64 	%fd68, %fd2, %fd67;
	add.s64 	%rd49, %rd1, %rd47;
	ld.global.f64 	%fd69, [%rd49];
	fma.rn.f64 	%fd70, %fd68, %fd69, %fd66;
	mul.wide.u32 	%rd50, %r103, 8;
	add.s64 	%rd51, %rd2, %rd50;
	ld.global.f64 	%fd71, [%rd51];
	mul.f64 	%fd72, %fd2, %fd71;
	add.s64 	%rd52, %rd1, %rd50;
	ld.global.f64 	%fd73, [%rd52];
	fma.rn.f64 	%fd74, %fd72, %fd73, %fd70;
	mul.wide.u32 	%rd53, %r102, 8;
	add.s64 	%rd54, %rd2, %rd53;
	ld.global.f64 	%fd75, [%rd54];
	mul.f64 	%fd76, %fd2, %fd75;
	add.s64 	%rd55, %rd1, %rd53;
	ld.global.f64 	%fd77, [%rd55];
	fma.rn.f64 	%fd78, %fd76, %fd77, %fd74;
	mul.wide.u32 	%rd56, %r101, 8;
	add.s64 	%rd57, %rd2, %rd56;
	ld.global.f64 	%fd79, [%rd57];
	mul.f64 	%fd80, %fd2, %fd79;
	add.s64 	%rd58, %rd1, %rd56;
	ld.global.f64 	%fd81, [%rd58];
	fma.rn.f64 	%fd172, %fd80, %fd81, %fd78;
	add.s32 	%r116, %r116, 16;
	add.s32 	%r115, %r115, %r11;
	add.s32 	%r114, %r114, %r11;
	add.s32 	%r113, %r113, %r11;
	add.s32 	%r112, %r112, %r11;
	add.s32 	%r111, %r111, %r11;
	add.s32 	%r110, %r110, %r11;
	add.s32 	%r109, %r109, %r11;
	add.s32 	%r108, %r108, %r11;
	add.s32 	%r107, %r107, %r11;
	add.s32 	%r106, %r106, %r11;
	add.s32 	%r105, %r105, %r11;
	add.s32 	%r104, %r104, %r11;
	add.s32 	%r103, %r103, %r11;
	add.s32 	%r102, %r102, %r11;
	add.s32 	%r101, %r101, %r11;
	add.s32 	%r100, %r100, %r11;
	setp.ne.s32 	%p5, %r116, 0;
	mov.u32 	%r118, %r8;
	@%p5 bra 	$L__BB3_4;
$L__BB3_5:
	setp.eq.s32 	%p6, %r6, 0;
	@%p6 bra 	$L__BB3_15;
	add.s32 	%r84, %r6, -1;
	setp.lt.u32 	%p7, %r84, 7;
	@%p7 bra 	$L__BB3_8;
	mad.lo.s32 	%r85, %r118, %r76, %r99;
	mul.wide.u32 	%rd59, %r85, 8;
	add.s64 	%rd60, %rd2, %rd59;
	ld.global.f64 	%fd83, [%rd60];
	mul.f64 	%fd84, %fd2, %fd83;
	add.s64 	%rd61, %rd1, %rd59;
	ld.global.f64 	%fd85, [%rd61];
	fma.rn.f64 	%fd86, %fd84, %fd85, %fd172;
	add.s32 	%r86, %r85, %r76;
	mul.wide.u32 	%rd62, %r86, 8;
	add.s64 	%rd63, %rd2, %rd62;
	ld.global.f64 	%fd87, [%rd63];
	mul.f64 	%fd88, %fd2, %fd87;
	add.s64 	%rd64, %rd1, %rd62;
	ld.global.f64 	%fd89, [%rd64];
	fma.rn.f64 	%fd90, %fd88, %fd89, %fd86;
	add.s32 	%r87, %r86, %r76;
	mul.wide.u32 	%rd65, %r87, 8;
	add.s64 	%rd66, %rd2, %rd65;
	ld.global.f64 	%fd91, [%rd66];
	mul.f64 	%fd92, %fd2, %fd91;
	add.s64 	%rd67, %rd1, %rd65;
	ld.global.f64 	%fd93, [%rd67];
	fma.rn.f64 	%fd94, %fd92, %fd93, %fd90;
	add.s32 	%r88, %r87, %r76;
	mul.wide.u32 	%rd68, %r88, 8;
	add.s64 	%rd69, %rd2, %rd68;
	ld.global.f64 	%fd95, [%rd69];
	mul.f64 	%fd96, %fd2, %fd95;
	add.s64 	%rd70, %rd1, %rd68;
	ld.global.f64 	%fd97, [%rd70];
	fma.rn.f64 	%fd98, %fd96, %fd97, %fd94;
	add.s32 	%r89, %r88, %r76;
	mul.wide.u32 	%rd71, %r89, 8;
	add.s64 	%rd72, %rd2, %rd71;
	ld.global.f64 	%fd99, [%rd72];
	mul.f64 	%fd100, %fd2, %fd99;
	add.s64 	%rd73, %rd1, %rd71;
	ld.global.f64 	%fd101, [%rd73];
	fma.rn.f64 	%fd102, %fd100, %fd101, %fd98;
	add.s32 	%r90, %r89, %r76;
	mul.wide.u32 	%rd74, %r90, 8;
	add.s64 	%rd75, %rd2, %rd74;
	ld.global.f64 	%fd103, [%rd75];
	mul.f64 	%fd104, %fd2, %fd103;
	add.s64 	%rd76, %rd1, %rd74;
	ld.global.f64 	%fd105, [%rd76];
	fma.rn.f64 	%fd106, %fd104, %fd105, %fd102;
	add.s32 	%r91, %r90, %r76;
	mul.wide.u32 	%rd77, %r91, 8;
	add.s64 	%rd78, %rd2, %rd77;
	ld.global.f64 	%fd107, [%rd78];
	mul.f64 	%fd108, %fd2, %fd107;
	add.s64 	%rd79, %rd1, %rd77;
	ld.global.f64 	%fd109, [%rd79];
	fma.rn.f64 	%fd110, %fd108, %fd109, %fd106;
	add.s32 	%r92, %r91, %r76;
	mul.wide.u32 	%rd80, %r92, 8;
	add.s64 	%rd81, %rd2, %rd80;
	ld.global.f64 	%fd111, [%rd81];
	mul.f64 	%fd112, %fd2, %fd111;
	add.s64 	%rd82, %rd1, %rd80;
	ld.global.f64 	%fd113, [%rd82];
	fma.rn.f64 	%fd172, %fd112, %fd113, %fd110;
	add.s32 	%r118, %r118, 8;
$L__BB3_8:
	setp.eq.s32 	%p8, %r7, 0;
	@%p8 bra 	$L__BB3_15;
	add.s32 	%r93, %r7, -1;
	setp.lt.u32 	%p9, %r93, 3;
	@%p9 bra 	$L__BB3_11;
	mad.lo.s32 	%r94, %r118, %r76, %r99;
	mul.wide.u32 	%rd83, %r94, 8;
	add.s64 	%rd84, %rd2, %rd83;
	ld.global.f64 	%fd115, [%rd84];
	mul.f64 	%fd116, %fd2, %fd115;
	add.s64 	%rd85, %rd1, %rd83;
	ld.global.f64 	%fd117, [%rd85];
	fma.rn.f64 	%fd118, %fd116, %fd117, %fd172;
	add.s32 	%r95, %r94, %r76;
	mul.wide.u32 	%rd86, %r95, 8;
	add.s64 	%rd87, %rd2, %rd86;
	ld.global.f64 	%fd119, [%rd87];
	mul.f64 	%fd120, %fd2, %fd119;
	add.s64 	%rd88, %rd1, %rd86;
	ld.global.f64 	%fd121, [%rd88];
	fma.rn.f64 	%fd122, %fd120, %fd121, %fd118;
	add.s32 	%r96, %r95, %r76;
	mul.wide.u32 	%rd89, %r96, 8;
	add.s64 	%rd90, %rd2, %rd89;
	ld.global.f64 	%fd123, [%rd90];
	mul.f64 	%fd124, %fd2, %fd123;
	add.s64 	%rd91, %rd1, %rd89;
	ld.global.f64 	%fd125, [%rd91];
	fma.rn.f64 	%fd126, %fd124, %fd125, %fd122;
	add.s32 	%r97, %r96, %r76;
	mul.wide.u32 	%rd92, %r97, 8;
	add.s64 	%rd93, %rd2, %rd92;
	ld.global.f64 	%fd127, [%rd93];
	mul.f64 	%fd128, %fd2, %fd127;
	add.s64 	%rd94, %rd1, %rd92;
	ld.global.f64 	%fd129, [%rd94];
	fma.rn.f64 	%fd172, %fd128, %fd129, %fd126;
	add.s32 	%r118, %r118, 4;
$L__BB3_11:
	setp.eq.s32 	%p10, %r9, 0;
	@%p10 bra 	$L__BB3_15;
	setp.eq.s32 	%p11, %r9, 1;
	mad.lo.s32 	%r72, %r118, %r76, %r99;
	mul.wide.u32 	%rd95, %r72, 8;
	add.s64 	%rd96, %rd2, %rd95;
	ld.global.f64 	%fd130, [%rd96];
	mul.f64 	%fd131, %fd2, %fd130;
	add.s64 	%rd97, %rd1, %rd95;
	ld.global.f64 	%fd132, [%rd97];
	fma.rn.f64 	%fd172, %fd131, %fd132, %fd172;
	@%p11 bra 	$L__BB3_15;
	setp.eq.s32 	%p12, %r9, 2;
	add.s32 	%r73, %r72, %r76;
	mul.wide.u32 	%rd98, %r73, 8;
	add.s64 	%rd99, %rd2, %rd98;
	ld.global.f64 	%fd133, [%rd99];
	mul.f64 	%fd134, %fd2, %fd133;
	add.s64 	%rd100, %rd1, %rd98;
	ld.global.f64 	%fd135, [%rd100];
	fma.rn.f64 	%fd172, %fd134, %fd135, %fd172;
	@%p12 bra 	$L__BB3_15;
	add.s32 	%r98, %r73, %r76;
	mul.wide.u32 	%rd101, %r98, 8;
	add.s64 	%rd102, %rd2, %rd101;
	ld.global.f64 	%fd136, [%rd102];
	mul.f64 	%fd137, %fd2, %fd136;
	add.s64 	%rd103, %rd1, %rd101;
	ld.global.f64 	%fd138, [%rd103];
	fma.rn.f64 	%fd172, %fd137, %fd138, %fd172;
$L__BB3_15:
	add.s32 	%r99, %r99, %r16;
	setp.lt.u32 	%p13, %r99, %r76;
	@%p13 bra 	$L__BB3_2;
	st.shared.f64 	[%r5], %fd172;
$L__BB3_17:
	bar.sync 	0;
	setp.gt.u32 	%p14, %r1, 127;
	@%p14 bra 	$L__BB3_19;
	ld.shared.f64 	%fd139, [%r5+1024];
	ld.shared.f64 	%fd140, [%r5];
	add.f64 	%fd141, %fd139, %fd140;
	st.shared.f64 	[%r5], %fd141;
$L__BB3_19:
	bar.sync 	0;
	setp.gt.u32 	%p15, %r1, 63;
	@%p15 bra 	$L__BB3_21;
	ld.shared.f64 	%fd142, [%r5+512];
	ld.shared.f64 	%fd143, [%r5];
	add.f64 	%fd144, %fd142, %fd143;
	st.shared.f64 	[%r5], %fd144;
$L__BB3_21:
	bar.sync 	0;
	setp.gt.u32 	%p16, %r1, 31;
	@%p16 bra 	$L__BB3_24;
	ld.volatile.shared.f64 	%fd145, [%r5+256];
	ld.volatile.shared.f64 	%fd146, [%r5];
	add.f64 	%fd147, %fd145, %fd146;
	st.volatile.shared.f64 	[%r5], %fd147;
	ld.volatile.shared.f64 	%fd148, [%r5+128];
	ld.volatile.shared.f64 	%fd149, [%r5];
	add.f64 	%fd150, %fd148, %fd149;
	st.volatile.shared.f64 	[%r5], %fd150;
	ld.volatile.shared.f64 	%fd151, [%r5+64];
	ld.volatile.shared.f64 	%fd152, [%r5];
	add.f64 	%fd153, %fd151, %fd152;
	st.volatile.shared.f64 	[%r5], %fd153;
	ld.volatile.shared.f64 	%fd154, [%r5+32];
	ld.volatile.shared.f64 	%fd155, [%r5];
	add.f64 	%fd156, %fd154, %fd155;
	st.volatile.shared.f64 	[%r5], %fd156;
	ld.volatile.shared.f64 	%fd157, [%r5+16];
	ld.volatile.shared.f64 	%fd158, [%r5];
	add.f64 	%fd159, %fd157, %fd158;
	st.volatile.shared.f64 	[%r5], %fd159;
	ld.volatile.shared.f64 	%fd160, [%r5+8];
	ld.volatile.shared.f64 	%fd161, [%r5];
	add.f64 	%fd162, %fd160, %fd161;
	st.volatile.shared.f64 	[%r5], %fd162;
	setp.ne.s32 	%p17, %r1, 0;
	@%p17 bra 	$L__BB3_24;
	ld.param.u64 	%rd108, [_Z16multi_dot_kernelILj256EEviPdS0_S0_S0_j_param_4];
	ld.shared.f64 	%fd163, [sdata];
	cvta.to.global.u64 	%rd104, %rd108;
	mul.wide.u32 	%rd105, %r2, 8;
	add.s64 	%rd106, %rd104, %rd105;
	st.global.f64 	[%rd106], %fd163;
$L__BB3_24:
	ret;

}
.entry _Z16multi_dot_kernelILj128EEviPdS0_S0_S0_j(
	.param .u32 _Z16multi_dot_kernelILj128EEviPdS0_S0_S0_j_param_0,
	.param .u64 .ptr .align 1 _Z16multi_dot_kernelILj128EEviPdS0_S0_S0_j_param_1,
	.param .u64 .ptr .align 1 _Z16multi_dot_kernelILj128EEviPdS0_S0_S0_j_param_2,
	.param .u64 .ptr .align 1 _Z16multi_dot_kernelILj128EEviPdS0_S0_S0_j_param_3,
	.param .u64 .ptr .align 1 _Z16multi_dot_kernelILj128EEviPdS0_S0_S0_j_param_4,
	.param .u32 _Z16multi_dot_kernelILj128EEviPdS0_S0_S0_j_param_5
)
{
	.reg .pred 	%p<17>;
	.reg .b32 	%r<120>;
	.reg .b64 	%rd<109>;
	.reg .b64 	%fd<170>;

	ld.param.u32 	%r75, [_Z16multi_dot_kernelILj128EEviPdS0_S0_S0_j_param_0];
	ld.param.u64 	%rd5, [_Z16multi_dot_kernelILj128EEviPdS0_S0_S0_j_param_2];
	ld.param.u64 	%rd6, [_Z16multi_dot_kernelILj128EEviPdS0_S0_S0_j_param_3];
	ld.param.u32 	%r76, [_Z16multi_dot_kernelILj128EEviPdS0_S0_S0_j_param_5];
	cvta.to.global.u64 	%rd1, %rd6;
	cvta.to.global.u64 	%rd2, %rd5;
	mov.u32 	%r1, %tid.x;
	mov.u32 	%r2, %ctaid.x;
	mov.u32 	%r3, %ntid.x;
	mad.lo.s32 	%r99, %r2, %r3, %r1;
	shl.b32 	%r77, %r1, 3;
	mov.u32 	%r78, sdata;
	add.s32 	%r5, %r78, %r77;
	mov.b64 	%rd7, 0;
	st.shared.u64 	[%r5], %rd7;
	setp.ge.u32 	%p1, %r99, %r76;
	setp.lt.s32 	%p2, %r75, 1;
	or.pred  	%p3, %p1, %p2;
	@%p3 bra 	$L__BB4_17;
	and.b32  	%r6, %r75, 15;
	and.b32  	%r7, %r75, 7;
	and.b32  	%r8, %r75, 2147483632;
	and.b32  	%r9, %r75, 3;
	neg.s32 	%r10, %r8;
	shl.b32 	%r11, %r76, 4;
	mul.lo.s32 	%r12, %r76, 6;
	mul.lo.s32 	%r13, %r76, 13;
	mul.lo.s32 	%r14, %r76, 14;
	mul.lo.s32 	%r15, %r76, 15;
	mov.u32 	%r79, %nctaid.x;
	mul.lo.s32 	%r16, %r3, %r79;
	mov.f64 	%fd169, 0d0000000000000000;
$L__BB4_2:
	ld.param.u64 	%rd107, [_Z16multi_dot_kernelILj128EEviPdS0_S0_S0_j_param_1];
	setp.lt.u32 	%p4, %r75, 16;
	cvta.to.global.u64 	%rd8, %rd107;
	mul.wide.u32 	%rd9, %r99, 8;
	add.s64 	%rd10, %rd8, %rd9;
	ld.global.f64 	%fd2, [%rd10];
	mov.b32 	%r118, 0;
	@%p4 bra 	$L__BB4_5;
	add.s32 	%r115, %r76, %r99;
	shl.b32 	%r81, %r76, 1;
	add.s32 	%r114, %r81, %r99;
	mad.lo.s32 	%r113, %r76, 3, %r99;
	shl.b32 	%r82, %r76, 2;
	add.s32 	%r112, %r82, %r99;
	mad.lo.s32 	%r111, %r76, 5, %r99;
	add.s32 	%r110, %r12, %r99;
	mad.lo.s32 	%r109, %r76, 7, %r99;
	shl.b32 	%r83, %r76, 3;
	add.s32 	%r108, %r83, %r99;
	mad.lo.s32 	%r107, %r76, 9, %r99;
	mad.lo.s32 	%r106, %r76, 10, %r99;
	mad.lo.s32 	%r105, %r76, 11, %r99;
	mad.lo.s32 	%r104, %r76, 12, %r99;
	add.s32 	%r103, %r13, %r99;
	add.s32 	%r102, %r14, %r99;
	add.s32 	%r101, %r15, %r99;
	mov.u32 	%r100, %r99;
	mov.u32 	%r116, %r10;
$L__BB4_4:
	.pragma "nounroll";
	mul.wide.u32 	%rd11, %r100, 8;
	add.s64 	%rd12, %rd2, %rd11;
	ld.global.f64 	%fd19, [%rd12];
	mul.f64 	%fd20, %fd2, %fd19;
	add.s64 	%rd13, %rd1, %rd11;
	ld.global.f64 	%fd21, [%rd13];
	fma.rn.f64 	%fd22, %fd20, %fd21, %fd169;
	mul.wide.u32 	%rd14, %r115, 8;
	add.s64 	%rd15, %rd2, %rd14;
	ld.global.f64 	%fd23, [%rd15];
	mul.f64 	%fd24, %fd2, %fd23;
	add.s64 	%rd16, %rd1, %rd14;
	ld.global.f64 	%fd25, [%rd16];
	fma.rn.f64 	%fd26, %fd24, %fd25, %fd22;
	mul.wide.u32 	%rd17, %r114, 8;
	add.s64 	%rd18, %rd2, %rd17;
	ld.global.f64 	%fd27, [%rd18];
	mul.f64 	%fd28, %fd2, %fd27;
	add.s64 	%rd19, %rd1, %rd17;
	ld.global.f64 	%fd29, [%rd19];
	fma.rn.f64 	%fd30, %fd28, %fd29, %fd26;
	mul.wide.u32 	%rd20, %r113, 8;
	add.s64 	%rd21, %rd2, %rd20;
	ld.global.f64 	%fd31, [%rd21];
	mul.f64 	%fd32, %fd2, %fd31;
	add.s64 	%rd22, %rd1, %rd20;
	ld.global.f64 	%fd33, [%rd22];
	fma.rn.f64 	%fd34, %fd32, %fd33, %fd30;
	mul.wide.u32 	%rd23, %r112, 8;
	add.s64 	%rd24, %rd2, %rd23;
	ld.global.f64 	%fd35, [%rd24];
	mul.f64 	%fd36, %fd2, %fd35;
	add.s64 	%rd25, %rd1, %rd23;
	ld.global.f64 	%fd37, [%rd25];
	fma.rn.f64 	%fd38, %fd36, %fd37, %fd34;
	mul.wide.u32 	%rd26, %r111, 8;
	add.s64 	%rd27, %rd2, %rd26;
	ld.global.f64 	%fd39, [%rd27];
	mul.f64 	%fd40, %fd2, %fd39;
	add.s64 	%rd28, %rd1, %rd26;
	ld.global.f64 	%fd41, [%rd28];
	fma.rn.f64 	%fd42, %fd40, %fd41, %fd38;
	mul.wide.u32 	%rd29, %r110, 8;
	add.s64 	%rd30, %rd2, %rd29;
	ld.global.f64 	%fd43, [%rd30];
	mul.f64 	%fd44, %fd2, %fd43;
	add.s64 	%rd31, %rd1, %rd29;
	ld.global.f64 	%fd45, [%rd31];
	fma.rn.f64 	%fd46, %fd44, %fd45, %fd42;
	mul.wide.u32 	%rd32, %r109, 8;
	add.s64 	%rd33, %rd2, %rd32;
	ld.global.f64 	%fd47, [%rd33];
	mul.f64 	%fd48, %fd2, %fd47;
	add.s64 	%rd34, %rd1, %rd32;
	ld.global.f64 	%fd49, [%rd34];
	fma.rn.f64 	%fd50, %fd48, %fd49, %fd46;
	mul.wide.u32 	%rd35, %r108, 8;
	add.s64 	%rd36, %rd2, %rd35;
	ld.global.f64 	%fd51, [%rd36];
	mul.f64 	%fd52, %fd2, %fd51;
	add.s64 	%rd37, %rd1, %rd35;
	ld.global.f64 	%fd53, [%rd37];
	fma.rn.f64 	%fd54, %fd52, %fd53, %fd50;
	mul.wide.u32 	%rd38, %r107, 8;
	add.s64 	%rd39, %rd2, %rd38;
	ld.global.f64 	%fd55, [%rd39];
	mul.f64 	%fd56, %fd2, %fd55;
	add.s64 	%rd40, %rd1, %rd38;
	ld.global.f64 	%fd57, [%rd40];
	fma.rn.f64 	%fd58, %fd56, %fd57, %fd54;
	mul.wide.u32 	%rd41, %r106, 8;
	add.s64 	%rd42, %rd2, %rd41;
	ld.global.f64 	%fd59, [%rd42];
	mul.f64 	%fd60, %fd2, %fd59;
	add.s64 	%rd43, %rd1, %rd41;
	ld.global.f64 	%fd61, [%rd43];
	fma.rn.f64 	%fd62, %fd60, %fd61, %fd58;
	mul.wide.u32 	%rd44, %r105, 8;
	add.s64 	%rd45, %rd2, %rd44;
	ld.global.f64 	%fd63, [%rd45];
	mul.f64 	%fd64, %fd2, %fd63;
	add.s64 	%rd46, %rd1, %rd44;
	ld.global.f64 	%fd65, [%rd46];
	fma.rn.f64 	%fd66, %fd64, %fd65, %fd62;
	mul.wide.u32 	%rd47, %r104, 8;
	add.s64 	%rd48, %rd2, %rd47;
	ld.global.f64 	%fd67, [%rd48];
	mul.f64 	%fd68, %fd2, %fd67;
	add.s64 	%rd49, %rd1, %rd47;
	ld.global.f64 	%fd69, [%rd49];
	fma.rn.f64 	%fd70, %fd68, %fd69, %fd66;
	mul.wide.u32 	%rd50, %r103, 8;
	add.s64 	%rd51, %rd2, %rd50;
	ld.global.f64 	%fd71, [%rd51];
	mul.f64 	%fd72, %fd2, %fd71;
	add.s64 	%rd52, %rd1, %rd50;
	ld.global.f64 	%fd73, [%rd52];
	fma.rn.f64 	%fd74, %fd72, %fd73, %fd70;
	mul.wide.u32 	%rd53, %r102, 8;
	add.s64 	%rd54, %rd2, %rd53;
	ld.global.f64 	%fd75, [%rd54];
	mul.f64 	%fd76, %fd2, %fd75;
	add.s64 	%rd55, %rd1, %rd53;
	ld.global.f64 	%fd77, [%rd55];
	fma.rn.f64 	%fd78, %fd76, %fd77, %fd74;
	mul.wide.u32 	%rd56, %r101, 8;
	add.s64 	%rd57, %rd2, %rd56;
	ld.global.f64 	%fd79, [%rd57];
	mul.f64 	%fd80, %fd2, %fd79;
	add.s64 	%rd58, %rd1, %rd56;
	ld.global.f64 	%fd81, [%rd58];
	fma.rn.f64 	%fd169, %fd80, %fd81, %fd78;
	add.s32 	%r116, %r116, 16;
	add.s32 	%r115, %r115, %r11;
	add.s32 	%r114, %r114, %r11;
	add.s32 	%r113, %r113, %r11;
	add.s32 	%r112, %r112, %r11;
	add.s32 	%r111, %r111, %r11;
	add.s32 	%r110, %r110, %r11;
	add.s32 	%r109, %r109, %r11;
	add.s32 	%r108, %r108, %r11;
	add.s32 	%r107, %r107, %r11;
	add.s32 	%r106, %r106, %r11;
	add.s32 	%r105, %r105, %r11;
	add.s32 	%r104, %r104, %r11;
	add.s32 	%r103, %r103, %r11;
	add.s32 	%r102, %r102, %r11;
	add.s32 	%r101, %r101, %r11;
	add.s32 	%r100, %r100, %r11;
	setp.ne.s32 	%p5, %r116, 0;
	mov.u32 	%r118, %r8;
	@%p5 bra 	$L__BB4_4;
$L__BB4_5:
	setp.eq.s32 	%p6, %r6, 0;
	@%p6 bra 	$L__BB4_15;
	add.s32 	%r84, %r6, -1;
	setp.lt.u32 	%p7, %r84, 7;
	@%p7 bra 	$L__BB4_8;
	mad.lo.s32 	%r85, %r118, %r76, %r99;
	mul.wide.u32 	%rd59, %r85, 8;
	add.s64 	%rd60, %rd2, %rd59;
	ld.global.f64 	%fd83, [%rd60];
	mul.f64 	%fd84, %fd2, %fd83;
	add.s64 	%rd61, %rd1, %rd59;
	ld.global.f64 	%fd85, [%rd61];
	fma.rn.f64 	%fd86, %fd84, %fd85, %fd169;
	add.s32 	%r86, %r85, %r76;
	mul.wide.u32 	%rd62, %r86, 8;
	add.s64 	%rd63, %rd2, %rd62;
	ld.global.f64 	%fd87, [%rd63];
	mul.f64 	%fd88, %fd2, %fd87;
	add.s64 	%rd64, %rd1, %rd62;
	ld.global.f64 	%fd89, [%rd64];
	fma.rn.f64 	%fd90, %fd88, %fd89, %fd86;
	add.s32 	%r87, %r86, %r76;
	mul.wide.u32 	%rd65, %r87, 8;
	add.s64 	%rd66, %rd2, %rd65;
	ld.global.f64 	%fd91, [%rd66];
	mul.f64 	%fd92, %fd2, %fd91;
	add.s64 	%rd67, %rd1, %rd65;
	ld.global.f64 	%fd93, [%rd67];
	fma.rn.f64 	%fd94, %fd92, %fd93, %fd90;
	add.s32 	%r88, %r87, %r76;
	mul.wide.u32 	%rd68, %r88, 8;
	add.s64 	%rd69, %rd2, %rd68;
	ld.global.f64 	%fd95, [%rd69];
	mul.f64 	%fd96, %fd2, %fd95;
	add.s64 	%rd70, %rd1, %rd68;
	ld.global.f64 	%fd97, [%rd70];
	fma.rn.f64 	%fd98, %fd96, %fd97, %fd94;
	add.s32 	%r89, %r88, %r76;
	mul.wide.u32 	%rd71, %r89, 8;
	add.s64 	%rd72, %rd2, %rd71;
	ld.global.f64 	%fd99, [%rd72];
	mul.f64 	%fd100, %fd2, %fd99;
	add.s64 	%rd73, %rd1, %rd71;
	ld.global.f64 	%fd101, [%rd73];
	fma.rn.f64 	%fd102, %fd100, %fd101, %fd98;
	add.s32 	%r90, %r89, %r76;
	mul.wide.u32 	%rd74, %r90, 8;
	add.s64 	%rd75, %rd2, %rd74;
	ld.global.f64 	%fd103, [%rd75];
	mul.f64 	%fd104, %fd2, %fd103;
	add.s64 	%rd76, %rd1, %rd74;
	ld.global.f64 	%fd105, [%rd76];
	fma.rn.f64 	%fd106, %fd104, %fd105, %fd102;
	add.s32 	%r91, %r90, %r76;
	mul.wide.u32 	%rd77, %r91, 8;
	add.s64 	%rd78, %rd2, %rd77;
	ld.global.f64 	%fd107, [%rd78];
	mul.f64 	%fd108, %fd2, %fd107;
	add.s64 	%rd79, %rd1, %rd77;
	ld.global.f64 	%fd109, [%rd79];
	fma.rn.f64 	%fd110, %fd108, %fd109, %fd106;
	add.s32 	%r92, %r91, %r76;
	mul.wide.u32 	%rd80, %r92, 8;
	add.s64 	%rd81, %rd2, %rd80;
	ld.global.f64 	%fd111, [%rd81];
	mul.f64 	%fd112, %fd2, %fd111;
	add.s64 	%rd82, %rd1, %rd80;
	ld.global.f64 	%fd113, [%rd82];
	fma.rn.f64 	%fd169, %fd112, %fd113, %fd110;
	add.s32 	%r118, %r118, 8;
$L__BB4_8:
	setp.eq.s32 	%p8, %r7, 0;
	@%p8 bra 	$L__BB4_15;
	add.s32 	%r93, %r7, -1;
	setp.lt.u32 	%p9, %r93, 3;
	@%p9 bra 	$L__BB4_11;
	mad.lo.s32 	%r94, %r118, %r76, %r99;
	mul.wide.u32 	%rd83, %r94, 8;
	add.s64 	%rd84, %rd2, %rd83;
	ld.global.f64 	%fd115, [%rd84];
	mul.f64 	%fd116, %fd2, %fd115;
	add.s64 	%rd85, %rd1, %rd83;
	ld.global.f64 	%fd117, [%rd85];
	fma.rn.f64 	%fd118, %fd116, %fd117, %fd169;
	add.s32 	%r95, %r94, %r76;
	mul.wide.u32 	%rd86, %r95, 8;
	add.s64 	%rd87, %rd2, %rd86;
	ld.global.f64 	%fd119, [%rd87];
	mul.f64 	%fd120, %fd2, %fd119;
	add.s64 	%rd88, %rd1, %rd86;
	ld.global.f64 	%fd121, [%rd88];
	fma.rn.f64 	%fd122, %fd120, %fd121, %fd118;
	add.s32 	%r96, %r95, %r76;
	mul.wide.u32 	%rd89, %r96, 8;
	add.s64 	%rd90, %rd2, %rd89;
	ld.global.f64 	%fd123, [%rd90];
	mul.f64 	%fd124, %fd2, %fd123;
	add.s64 	%rd91, %rd1, %rd89;
	ld.global.f64 	%fd125, [%rd91];
	fma.rn.f64 	%fd126, %fd124, %fd125, %fd122;
	add.s32 	%r97, %r96, %r76;
	mul.wide.u32 	%rd92, %r97, 8;
	add.s64 	%rd93, %rd2, %rd92;
	ld.global.f64 	%fd127, [%rd93];
	mul.f64 	%fd128, %fd2, %fd127;
	add.s64 	%rd94, %rd1, %rd92;
	ld.global.f64 	%fd129, [%rd94];
	fma.rn.f64 	%fd169, %fd128, %fd129, %fd126;
	add.s32 	%r118, %r118, 4;
$L__BB4_11:
	setp.eq.s32 	%p10, %r9, 0;
	@%p10 bra 	$L__BB4_15;
	setp.eq.s32 	%p11, %r9, 1;
	mad.lo.s32 	%r72, %r118, %r76, %r99;
	mul.wide.u32 	%rd95, %r72, 8;
	add.s64 	%rd96, %rd2, %rd95;
	ld.global.f64 	%fd130, [%rd96];
	mul.f64 	%fd131, %fd2, %fd130;
	add.s64 	%rd97, %rd1, %rd95;
	ld.global.f64 	%fd132, [%rd97];
	fma.rn.f64 	%fd169, %fd131, %fd132, %fd169;
	@%p11 bra 	$L__BB4_15;
	setp.eq.s32 	%p12, %r9, 2;
	add.s32 	%r73, %r72, %r76;
	mul.wide.u32 	%rd98, %r73, 8;
	add.s64 	%rd99, %rd2, %rd98;
	ld.global.f64 	%fd133, [%rd99];
	mul.f64 	%fd134, %fd2, %fd133;
	add.s64 	%rd100, %rd1, %rd98;
	ld.global.f64 	%fd135, [%rd100];
	fma.rn.f64 	%fd169, %fd134, %fd135, %fd169;
	@%p12 bra 	$L__BB4_15;
	add.s32 	%r98, %r73, %r76;
	mul.wide.u32 	%rd101, %r98, 8;
	add.s64 	%rd102, %rd2, %rd101;
	ld.global.f64 	%fd136, [%rd102];
	mul.f64 	%fd137, %fd2, %fd136;
	add.s64 	%rd103, %rd1, %rd101;
	ld.global.f64 	%fd138, [%rd103];
	fma.rn.f64 	%fd169, %fd137, %fd138, %fd169;
$L__BB4_15:
	add.s32 	%r99, %r99, %r16;
	setp.lt.u32 	%p13, %r99, %r76;
	@%p13 bra 	$L__BB4_2;
	st.shared.f64 	[%r5], %fd169;
$L__BB4_17:
	bar.sync 	0;
	setp.gt.u32 	%p14, %r1, 63;
	@%p14 bra 	$L__BB4_19;
	ld.shared.f64 	%fd139, [%r5+512];
	ld.shared.f64 	%fd140, [%r5];
	add.f64 	%fd141, %fd139, %fd140;
	st.shared.f64 	[%r5], %fd141;
$L__BB4_19:
	bar.sync 	0;
	setp.gt.u32 	%p15, %r1, 31;
	@%p15 bra 	$L__BB4_22;
	ld.volatile.shared.f64 	%fd142, [%r5+256];
	ld.volatile.shared.f64 	%fd143, [%r5];
	add.f64 	%fd144, %fd142, %fd143;
	st.volatile.shared.f64 	[%r5], %fd144;
	ld.volatile.shared.f64 	%fd145, [%r5+128];
	ld.volatile.shared.f64 	%fd146, [%r5];
	add.f64 	%fd147, %fd145, %fd146;
	st.volatile.shared.f64 	[%r5], %fd147;
	ld.volatile.shared.f64 	%fd148, [%r5+64];
	ld.volatile.shared.f64 	%fd149, [%r5];
	add.f64 	%fd150, %fd148, %fd149;
	st.volatile.shared.f64 	[%r5], %fd150;
	ld.volatile.shared.f64 	%fd151, [%r5+32];
	ld.volatile.shared.f64 	%fd152, [%r5];
	add.f64 	%fd153, %fd151, %fd152;
	st.volatile.shared.f64 	[%r5], %fd153;
	ld.volatile.shared.f64 	%fd154, [%r5+16];
	ld.volatile.shared.f64 	%fd155, [%r5];
	add.f64 	%fd156, %fd154, %fd155;
	st.volatile.shared.f64 	[%r5], %fd156;
	ld.volatile.shared.f64 	%fd157, [%r5+8];
	ld.volatile.shared.f64 	%fd158, [%r5];
	add.f64 	%fd159, %fd157, %fd158;
	st.volatile.shared.f64 	[%r5], %fd159;
	setp.ne.s32 	%p16, %r1, 0;
	@%p16 bra 	$L__BB4_22;
	ld.param.u64 	%rd108, [_Z16multi_dot_kernelILj128EEviPdS0_S0_S0_j_param_4];
	ld.shared.f64 	%fd160, [sdata];
	cvta.to.global.u64 	%rd104, %rd108;
	mul.wide.u32 	%rd105, %r2, 8;
	add.s64 	%rd106, %rd104, %rd105;
	st.global.f64 	[%rd106], %fd160;
$L__BB4_22:
	ret;

}
.entry _Z16multi_dot_kernelILj64EEviPdS0_S0_S0_j(
	.param .u32 _Z16multi_dot_kernelILj64EEviPdS0_S0_S0_j_param_0,
	.param .u64 .ptr .align 1 _Z16multi_dot_kernelILj64EEviPdS0_S0_S0_j_param_1,
	.param .u64 .ptr .align 1 _Z16multi_dot_kernelILj64EEviPdS0_S0_S0_j_param_2,
	.param .u64 .ptr .align 1 _Z16multi_dot_kernelILj64EEviPdS0_S0_S0_j_param_3,
	.param .u64 .ptr .align 1 _Z16multi_dot_kernelILj64EEviPdS0_S0_S0_j_param_4,
	.param .u32 _Z16multi_dot_kernelILj64EEviPdS0_S0_S0_j_param_5
)
{
	.reg .pred 	%p<16>;
	.reg .b32 	%r<120>;
	.reg .b64 	%rd<109>;
	.reg .b64 	%fd<167>;

	ld.param.u32 	%r75, [_Z16multi_dot_kernelILj64EEviPdS0_S0_S0_j_param_0];
	ld.param.u64 	%rd5, [_Z16multi_dot_kernelILj64EEviPdS0_S0_S0_j_param_2];
	ld.param.u64 	%rd6, [_Z16multi_dot_kernelILj64EEviPdS0_S0_S0_j_param_3];
	ld.param.u32 	%r76, [_Z16multi_dot_kernelILj64EEviPdS0_S0_S0_j_param_5];
	cvta.to.global.u64 	%rd1, %rd6;
	cvta.to.global.u64 	%rd2, %rd5;
	mov.u32 	%r1, %tid.x;
	mov.u32 	%r2, %ctaid.x;
	mov.u32 	%r3, %ntid.x;
	mad.lo.s32 	%r99, %r2, %r3, %r1;
	shl.b32 	%r77, %r1, 3;
	mov.u32 	%r78, sdata;
	add.s32 	%r5, %r78, %r77;
	mov.b64 	%rd7, 0;
	st.shared.u64 	[%r5], %rd7;
	setp.ge.u32 	%p1, %r99, %r76;
	setp.lt.s32 	%p2, %r75, 1;
	or.pred  	%p3, %p1, %p2;
	@%p3 bra 	$L__BB5_17;
	and.b32  	%r6, %r75, 15;
	and.b32  	%r7, %r75, 7;
	and.b32  	%r8, %r75, 2147483632;
	and.b32  	%r9, %r75, 3;
	neg.s32 	%r10, %r8;
	shl.b32 	%r11, %r76, 4;
	mul.lo.s32 	%r12, %r76, 6;
	mul.lo.s32 	%r13, %r76, 13;
	mul.lo.s32 	%r14, %r76, 14;
	mul.lo.s32 	%r15, %r76, 15;
	mov.u32 	%r79, %nctaid.x;
	mul.lo.s32 	%r16, %r3, %r79;
	mov.f64 	%fd166, 0d0000000000000000;
$L__BB5_2:
	ld.param.u64 	%rd107, [_Z16multi_dot_kernelILj64EEviPdS0_S0_S0_j_param_1];
	setp.lt.u32 	%p4, %r75, 16;
	cvta.to.global.u64 	%rd8, %rd107;
	mul.wide.u32 	%rd9, %r99, 8;
	add.s64 	%rd10, %rd8, %rd9;
	ld.global.f64 	%fd2, [%rd10];
	mov.b32 	%r118, 0;
	@%p4 bra 	$L__BB5_5;
	add.s32 	%r115, %r76, %r99;
	shl.b32 	%r81, %r76, 1;
	add.s32 	%r114, %r81, %r99;
	mad.lo.s32 	%r113, %r76, 3, %r99;
	shl.b32 	%r82, %r76, 2;
	add.s32 	%r112, %r82, %r99;
	mad.lo.s32 	%r111, %r76, 5, %r99;
	add.s32 	%r110, %r12, %r99;
	mad.lo.s32 	%r109, %r76, 7, %r99;
	shl.b32 	%r83, %r76, 3;
	add.s32 	%r108, %r83, %r99;
	mad.lo.s32 	%r107, %r76, 9, %r99;
	mad.lo.s32 	%r106, %r76, 10, %r99;
	mad.lo.s32 	%r105, %r76, 11, %r99;
	mad.lo.s32 	%r104, %r76, 12, %r99;
	add.s32 	%r103, %r13, %r99;
	add.s32 	%r102, %r14, %r99;
	add.s32 	%r101, %r15, %r99;
	mov.u32 	%r100, %r99;
	mov.u32 	%r116, %r10;
$L__BB5_4:
	.pragma "nounroll";
	mul.wide.u32 	%rd11, %r100, 8;
	add.s64 	%rd12, %rd2, %rd11;
	ld.global.f64 	%fd19, [%rd12];
	mul.f64 	%fd20, %fd2, %fd19;
	add.s64 	%rd13, %rd1, %rd11;
	ld.global.f64 	%fd21, [%rd13];
	fma.rn.f64 	%fd22, %fd20, %fd21, %fd166;
	mul.wide.u32 	%rd14, %r115, 8;
	add.s64 	%rd15, %rd2, %rd14;
	ld.global.f64 	%fd23, [%rd15];
	mul.f64 	%fd24, %fd2, %fd23;
	add.s64 	%rd16, %rd1, %rd14;
	ld.global.f64 	%fd25, [%rd16];
	fma.rn.f64 	%fd26, %fd24, %fd25, %fd22;
	mul.wide.u32 	%rd17, %r114, 8;
	add.s64 	%rd18, %rd2, %rd17;
	ld.global.f64 	%fd27, [%rd18];
	mul.f64 	%fd28, %fd2, %fd27;
	add.s64 	%rd19, %rd1, %rd17;
	ld.global.f64 	%fd29, [%rd19];
	fma.rn.f64 	%fd30, %fd28, %fd29, %fd26;
	mul.wide.u32 	%rd20, %r113, 8;
	add.s64 	%rd21, %rd2, %rd20;
	ld.global.f64 	%fd31, [%rd21];
	mul.f64 	%fd32, %fd2, %fd31;
	add.s64 	%rd22, %rd1, %rd20;
	ld.global.f64 	%fd33, [%rd22];
	fma.rn.f64 	%fd34, %fd32, %fd33, %fd30;
	mul.wide.u32 	%rd23, %r112, 8;
	add.s64 	%rd24, %rd2, %rd23;
	ld.global.f64 	%fd35, [%rd24];
	mul.f64 	%fd36, %fd2, %fd35;
	add.s64 	%rd25, %rd1, %rd23;
	ld.global.f64 	%fd37, [%rd25];
	fma.rn.f64 	%fd38, %fd36, %fd37, %fd34;
	mul.wide.u32 	%rd26, %r111, 8;
	add.s64 	%rd27, %rd2, %rd26;
	ld.global.f64 	%fd39, [%rd27];
	mul.f64 	%fd40, %fd2, %fd39;
	add.s64 	%rd28, %rd1, %rd26;
	ld.global.f64 	%fd41, [%rd28];
	fma.rn.f64 	%fd42, %fd40, %fd41, %fd38;
	mul.wide.u32 	%rd29, %r110, 8;
	add.s64 	%rd30, %rd2, %rd29;
	ld.global.f64 	%fd43, [%rd30];
	mul.f64 	%fd44, %fd2, %fd43;
	add.s64 	%rd31, %rd1, %rd29;
	ld.global.f64 	%fd45, [%rd31];
	fma.rn.f64 	%fd46, %fd44, %fd45, %fd42;
	mul.wide.u32 	%rd32, %r109, 8;
	add.s64 	%rd33, %rd2, %rd32;
	ld.global.f64 	%fd47, [%rd33];
	mul.f64 	%fd48, %fd2, %fd47;
	add.s64 	%rd34, %rd1, %rd32;
	ld.global.f64 	%fd49, [%rd34];
	fma.rn.f64 	%fd50, %fd48, %fd49, %fd46;
	mul.wide.u32 	%rd35, %r108, 8;
	add.s64 	%rd36, %rd2, %rd35;
	ld.global.f64 	%fd51, [%rd36];
	mul.f64 	%fd52, %fd2, %fd51;
	add.s64 	%rd37, %rd1, %rd35;
	ld.global.f64 	%fd53, [%rd37];
	fma.rn.f64 	%fd54, %fd52, %fd53, %fd50;
	mul.wide.u32 	%rd38, %r107, 8;
	add.s64 	%rd39, %rd2, %rd38;
	ld.global.f64 	%fd55, [%rd39];
	mul.f64 	%fd56, %fd2, %fd55;
	add.s64 	%rd40, %rd1, %rd38;
	ld.global.f64 	%fd57, [%rd40];
	fma.rn.f64 	%fd58, %fd56, %fd57, %fd54;
	mul.wide.u32 	%rd41, %r106, 8;
	add.s64 	%rd42, %rd2, %rd41;
	ld.global.f64 	%fd59, [%rd42];
	mul.f64 	%fd60, %fd2, %fd59;
	add.s64 	%rd43, %rd1, %rd41;
	ld.global.f64 	%fd61, [%rd43];
	fma.rn.f64 	%fd62, %fd60, %fd61, %fd58;
	mul.wide.u32 	%rd44, %r105, 8;
	add.s64 	%rd45, %rd2, %rd44;
	ld.global.f64 	%fd63, [%rd45];
	mul.f64 	%fd64, %fd2, %fd63;
	add.s64 	%rd46, %rd1, %rd44;
	ld.global.f64 	%fd65, [%rd46];
	fma.rn.f64 	%fd66, %fd64, %fd65, %fd62;
	mul.wide.u32 	%rd47, %r104, 8;
	add.s64 	%rd48, %rd2, %rd47;
	ld.global.f64 	%fd67, [%rd48];
	mul.f64 	%fd68, %fd2, %fd67;
	add.s64 	%rd49, %rd1, %rd47;
	ld.global.f64 	%fd69, [%rd49];
	fma.rn.f64 	%fd70, %fd68, %fd69, %fd66;
	mul.wide.u32 	%rd50, %r103, 8;
	add.s64 	%rd51, %rd2, %rd50;
	ld.global.f64 	%fd71, [%rd51];
	mul.f64 	%fd72, %fd2, %fd71;
	add.s64 	%rd52, %rd1, %rd50;
	ld.global.f64 	%fd73, [%rd52];
	fma.rn.f64 	%fd74, %fd72, %fd73, %fd70;
	mul.wide.u32 	%rd53, %r102, 8;
	add.s64 	%rd54, %rd2, %rd53;
	ld.global.f64 	%fd75, [%rd54];
	mul.f64 	%fd76, %fd2, %fd75;
	add.s64 	%rd55, %rd1, %rd53;
	ld.global.f64 	%fd77, [%rd55];
	fma.rn.f64 	%fd78, %fd76, %fd77, %fd74;
	mul.wide.u32 	%rd56, %r101, 8;
	add.s64 	%rd57, %rd2, %rd56;
	ld.global.f64 	%fd79, [%rd57];
	mul.f64 	%fd80, %fd2, %fd79;
	add.s64 	%rd58, %rd1, %rd56;
	ld.global.f64 	%fd81, [%rd58];
	fma.rn.f64 	%fd166, %fd80, %fd81, %fd78;
	add.s32 	%r116, %r116, 16;
	add.s32 	%r115, %r115, %r11;
	add.s32 	%r114, %r114, %r11;
	add.s32 	%r113, %r113, %r11;
	add.s32 	%r112, %r112, %r11;
	add.s32 	%r111, %r111, %r11;
	add.s32 	%r110, %r110, %r11;
	add.s32 	%r109, %r109, %r11;
	add.s32 	%r108, %r108, %r11;
	add.s32 	%r107, %r107, %r11;
	add.s32 	%r106, %r106, %r11;
	add.s32 	%r105, %r105, %r11;
	add.s32 	%r104, %r104, %r11;
	add.s32 	%r103, %r103, %r11;
	add.s32 	%r102, %r102, %r11;
	add.s32 	%r101, %r101, %r11;
	add.s32 	%r100, %r100, %r11;
	setp.ne.s32 	%p5, %r116, 0;
	mov.u32 	%r118, %r8;
	@%p5 bra 	$L__BB5_4;
$L__BB5_5:
	setp.eq.s32 	%p6, %r6, 0;
	@%p6 bra 	$L__BB5_15;
	add.s32 	%r84, %r6, -1;
	setp.lt.u32 	%p7, %r84, 7;
	@%p7 bra 	$L__BB5_8;
	mad.lo.s32 	%r85, %r118, %r76, %r99;
	mul.wide.u32 	%rd59, %r85, 8;
	add.s64 	%rd60, %rd2, %rd59;
	ld.global.f64 	%fd83, [%rd60];
	mul.f64 	%fd84, %fd2, %fd83;
	add.s64 	%rd61, %rd1, %rd59;
	ld.global.f64 	%fd85, [%rd61];
	fma.rn.f64 	%fd86, %fd84, %fd85, %fd166;
	add.s32 	%r86, %r85, %r76;
	mul.wide.u32 	%rd62, %r86, 8;
	add.s64 	%rd63, %rd2, %rd62;
	ld.global.f64 	%fd87, [%rd63];
	mul.f64 	%fd88, %fd2, %fd87;
	add.s64 	%rd64, %rd1, %rd62;
	ld.global.f64 	%fd89, [%rd64];
	fma.rn.f64 	%fd90, %fd88, %fd89, %fd86;
	add.s32 	%r87, %r86, %r76;
	mul.wide.u32 	%rd65, %r87, 8;
	add.s64 	%rd66, %rd2, %rd65;
	ld.global.f64 	%fd91, [%rd66];
	mul.f64 	%fd92, %fd2, %fd91;
	add.s64 	%rd67, %rd1, %rd65;
	ld.global.f64 	%fd93, [%rd67];
	fma.rn.f64 	%fd94, %fd92, %fd93, %fd90;
	add.s32 	%r88, %r87, %r76;
	mul.wide.u32 	%rd68, %r88, 8;
	add.s64 	%rd69, %rd2, %rd68;
	ld.global.f64 	%fd95, [%rd69];
	mul.f64 	%fd96, %fd2, %fd95;
	add.s64 	%rd70, %rd1, %rd68;
	ld.global.f64 	%fd97, [%rd70];
	fma.rn.f64 	%fd98, %fd96, %fd97, %fd94;
	add.s32 	%r89, %r88, %r76;
	mul.wide.u32 	%rd71, %r89, 8;
	add.s64 	%rd72, %rd2, %rd71;
	ld.global.f64 	%fd99, [%rd72];
	mul.f64 	%fd100, %fd2, %fd99;
	add.s64 	%rd73, %rd1, %rd71;
	ld.global.f64 	%fd101, [%rd73];
	fma.rn.f64 	%fd102, %fd100, %fd101, %fd98;
	add.s32 	%r90, %r89, %r76;
	mul.wide.u32 	%rd74, %r90, 8;
	add.s64 	%rd75, %rd2, %rd74;
	ld.global.f64 	%fd103, [%rd75];
	mul.f64 	%fd104, %fd2, %fd103;
	add.s64 	%rd76, %rd1, %rd74;
	ld.global.f64 	%fd105, [%rd76];
	fma.rn.f64 	%fd106, %fd104, %fd105, %fd102;
	add.s32 	%r91, %r90, %r76;
	mul.wide.u32 	%rd77, %r91, 8;
	add.s64 	%rd78, %rd2, %rd77;
	ld.global.f64 	%fd107, [%rd78];
	mul.f64 	%fd108, %fd2, %fd107;
	add.s64 	%rd79, %rd1, %rd77;
	ld.global.f64 	%fd109, [%rd79];
	fma.rn.f64 	%fd110, %fd108, %fd109, %fd106;
	add.s32 	%r92, %r91, %r76;
	mul.wide.u32 	%rd80, %r92, 8;
	add.s64 	%rd81, %rd2, %rd80;
	ld.global.f64 	%fd111, [%rd81];
	mul.f64 	%fd112, %fd2, %fd111;
	add.s64 	%rd82, %rd1, %rd80;
	ld.global.f64 	%fd113, [%rd82];
	fma.rn.f64 	%fd166, %fd112, %fd113, %fd110;
	add.s32 	%r118, %r118, 8;
$L__BB5_8:
	setp.eq.s32 	%p8, %r7, 0;
	@%p8 bra 	$L__BB5_15;
	add.s32 	%r93, %r7, -1;
	setp.lt.u32 	%p9, %r93, 3;
	@%p9 bra 	$L__BB5_11;
	mad.lo.s32 	%r94, %r118, %r76, %r99;
	mul.wide.u32 	%rd83, %r94, 8;
	add.s64 	%rd84, %rd2, %rd83;
	ld.global.f64 	%fd115, [%rd84];
	mul.f64 	%fd116, %fd2, %fd115;
	add.s64 	%rd85, %rd1, %rd83;
	ld.global.f64 	%fd117, [%rd85];
	fma.rn.f64 	%fd118, %fd116, %fd117, %fd166;
	add.s32 	%r95, %r94, %r76;
	mul.wide.u32 	%rd86, %r95, 8;
	add.s64 	%rd87, %rd2, %rd86;
	ld.global.f64 	%fd119, [%rd87];
	mul.f64 	%fd120, %fd2, %fd119;
	add.s64 	%rd88, %rd1, %rd86;
	ld.global.f64 	%fd121, [%rd88];
	fma.rn.f64 	%fd122, %fd120, %fd121, %fd118;
	add.s32 	%r96, %r95, %r76;
	mul.wide.u32 	%rd89, %r96, 8;
	add.s64 	%rd90, %rd2, %rd89;
	ld.global.f64 	%fd123, [%rd90];
	mul.f64 	%fd124, %fd2, %fd123;
	add.s64 	%rd91, %rd1, %rd89;
	ld.global.f64 	%fd125, [%rd91];
	fma.rn.f64 	%fd126, %fd124, %fd125, %fd122;
	add.s32 	%r97, %r96, %r76;
	mul.wide.u32 	%rd92, %r97, 8;
	add.s64 	%rd93, %rd2, %rd92;
	ld.global.f64 	%fd127, [%rd93];
	mul.f64 	%fd128, %fd2, %fd127;
	add.s64 	%rd94, %rd1, %rd92;
	ld.global.f64 	%fd129, [%rd94];
	fma.rn.f64 	%fd166, %fd128, %fd129, %fd126;
	add.s32 	%r118, %r118, 4;
$L__BB5_11:
	setp.eq.s32 	%p10, %r9, 0;
	@%p10 bra 	$L__BB5_15;
	setp.eq.s32 	%p11, %r9, 1;
	mad.lo.s32 	%r72, %r118, %r76, %r99;
	mul.wide.u32 	%rd95, %r72, 8;
	add.s64 	%rd96, %rd2, %rd95;
	ld.global.f64 	%fd130, [%rd96];
	mul.f64 	%fd131, %fd2, %fd130;
	add.s64 	%rd97, %rd1, %rd95;
	ld.global.f64 	%fd132, [%rd97];
	fma.rn.f64 	%fd166, %fd131, %fd132, %fd166;
	@%p11 bra 	$L__BB5_15;
	setp.eq.s32 	%p12, %r9, 2;
	add.s32 	%r73, %r72, %r76;
	mul.wide.u32 	%rd98, %r73, 8;
	add.s64 	%rd99, %rd2, %rd98;
	ld.global.f64 	%fd133, [%rd99];
	mul.f64 	%fd134, %fd2, %fd133;
	add.s64 	%rd100, %rd1, %rd98;
	ld.global.f64 	%fd135, [%rd100];
	fma.rn.f64 	%fd166, %fd134, %fd135, %fd166;
	@%p12 bra 	$L__BB5_15;
	add.s32 	%r98, %r73, %r76;
	mul.wide.u32 	%rd101, %r98, 8;
	add.s64 	%rd102, %rd2, %rd101;
	ld.global.f64 	%fd136, [%rd102];
	mul.f64 	%fd137, %fd2, %fd136;
	add.s64 	%rd103, %rd1, %rd101;
	ld.global.f64 	%fd138, [%rd103];
	fma.rn.f64 	%fd166, %fd137, %fd138, %fd166;
$L__BB5_15:
	add.s32 	%r99, %r99, %r16;
	setp.lt.u32 	%p13, %r99, %r76;
	@%p13 bra 	$L__BB5_2;
	st.shared.f64 	[%r5], %fd166;
$L__BB5_17:
	bar.sync 	0;
	setp.gt.u32 	%p14, %r1, 31;
	@%p14 bra 	$L__BB5_20;
	ld.volatile.shared.f64 	%fd139, [%r5+256];
	ld.volatile.shared.f64 	%fd140, [%r5];
	add.f64 	%fd141, %fd139, %fd140;
	st.volatile.shared.f64 	[%r5], %fd141;
	ld.volatile.shared.f64 	%fd142, [%r5+128];
	ld.volatile.shared.f64 	%fd143, [%r5];
	add.f64 	%fd144, %fd142, %fd143;
	st.volatile.shared.f64 	[%r5], %fd144;
	ld.volatile.shared.f64 	%fd145, [%r5+64];
	ld.volatile.shared.f64 	%fd146, [%r5];
	add.f64 	%fd147, %fd145, %fd146;
	st.volatile.shared.f64 	[%r5], %fd147;
	ld.volatile.shared.f64 	%fd148, [%r5+32];
	ld.volatile.shared.f64 	%fd149, [%r5];
	add.f64 	%fd150, %fd148, %fd149;
	st.volatile.shared.f64 	[%r5], %fd150;
	ld.volatile.shared.f64 	%fd151, [%r5+16];
	ld.volatile.shared.f64 	%fd152, [%r5];
	add.f64 	%fd153, %fd151, %fd152;
	st.volatile.shared.f64 	[%r5], %fd153;
	ld.volatile.shared.f64 	%fd154, [%r5+8];
	ld.volatile.shared.f64 	%fd155, [%r5];
	add.f64 	%fd156, %fd154, %fd155;
	st.volatile.shared.f64 	[%r5], %fd156;
	setp.ne.s32 	%p15, %r1, 0;
	@%p15 bra 	$L__BB5_20;
	ld.param.u64 	%rd108, [_Z16multi_dot_kernelILj64EEviPdS0_S0_S0_j_param_4];
	ld.shared.f64 	%fd157, [sdata];
	cvta.to.global.u64 	%rd104, %rd108;
	mul.wide.u32 	%rd105, %r2, 8;
	add.s64 	%rd106, %rd104, %rd105;
	st.global.f64 	[%rd106], %fd157;
$L__BB5_20:
	ret;

}
.entry _Z16multi_dot_kernelILj32EEviPdS0_S0_S0_j(
	.param .u32 _Z16multi_dot_kernelILj32EEviPdS0_S0_S0_j_param_0,
	.param .u64 .ptr .align 1 _Z16multi_dot_kernelILj32EEviPdS0_S0_S0_j_param_1,
	.param .u64 .ptr .align 1 _Z16multi_dot_kernelILj32EEviPdS0_S0_S0_j_param_2,
	.param .u64 .ptr .align 1 _Z16multi_dot_kernelILj32EEviPdS0_S0_S0_j_param_3,
	.param .u64 .ptr .align 1 _Z16multi_dot_kernelILj32EEviPdS0_S0_S0_j_param_4,
	.param .u32 _Z16multi_dot_kernelILj32EEviPdS0_S0_S0_j_param_5
)
{
	.reg .pred 	%p<16>;
	.reg .b32 	%r<120>;
	.reg .b64 	%rd<109>;
	.reg .b64 	%fd<164>;

	ld.param.u32 	%r75, [_Z16multi_dot_kernelILj32EEviPdS0_S0_S0_j_param_0];
	ld.param.u64 	%rd5, [_Z16multi_dot_kernelILj32EEviPdS0_S0_S0_j_param_2];
	ld.param.u64 	%rd6, [_Z16multi_dot_kernelILj32EEviPdS0_S0_S0_j_param_3];
	ld.param.u32 	%r76, [_Z16multi_dot_kernelILj32EEviPdS0_S0_S0_j_param_5];
	cvta.to.global.u64 	%rd1, %rd6;
	cvta.to.global.u64 	%rd2, %rd5;
	mov.u32 	%r1, %tid.x;
	mov.u32 	%r2, %ctaid.x;
	mov.u32 	%r3, %ntid.x;
	mad.lo.s32 	%r99, %r2, %r3, %r1;
	shl.b32 	%r77, %r1, 3;
	mov.u32 	%r78, sdata;
	add.s32 	%r5, %r78, %r77;
	mov.b64 	%rd7, 0;
	st.shared.u64 	[%r5], %rd7;
	setp.ge.u32 	%p1, %r99, %r76;
	setp.lt.s32 	%p2, %r75, 1;
	or.pred  	%p3, %p1, %p2;
	@%p3 bra 	$L__BB6_17;
	and.b32  	%r6, %r75, 15;
	and.b32  	%r7, %r75, 7;
	and.b32  	%r8, %r75, 2147483632;
	and.b32  	%r9, %r75, 3;
	neg.s32 	%r10, %r8;
	shl.b32 	%r11, %r76, 4;
	mul.lo.s32 	%r12, %r76, 6;
	mul.lo.s32 	%r13, %r76, 13;
	mul.lo.s32 	%r14, %r76, 14;
	mul.lo.s32 	%r15, %r76, 15;
	mov.u32 	%r79, %nctaid.x;
	mul.lo.s32 	%r16, %r3, %r79;
	mov.f64 	%fd163, 0d0000000000000000;
$L__BB6_2:
	ld.param.u64 	%rd107, [_Z16multi_dot_kernelILj32EEviPdS0_S0_S0_j_param_1];
	setp.lt.u32 	%p4, %r75, 16;
	cvta.to.global.u64 	%rd8, %rd107;
	mul.wide.u32 	%rd9, %r99, 8;
	add.s64 	%rd10, %rd8, %rd9;
	ld.global.f64 	%fd2, [%rd10];
	mov.b32 	%r118, 0;
	@%p4 bra 	$L__BB6_5;
	add.s32 	%r115, %r76, %r99;
	shl.b32 	%r81, %r76, 1;
	add.s32 	%r114, %r81, %r99;
	mad.lo.s32 	%r113, %r76, 3, %r99;
	shl.b32 	%r82, %r76, 2;
	add.s32 	%r112, %r82, %r99;
	mad.lo.s32 	%r111, %r76, 5, %r99;
	add.s32 	%r110, %r12, %r99;
	mad.lo.s32 	%r109, %r76, 7, %r99;
	shl.b32 	%r83, %r76, 3;
	add.s32 	%r108, %r83, %r99;
	mad.lo.s32 	%r107, %r76, 9, %r99;
	mad.lo.s32 	%r106, %r76, 10, %r99;
	mad.lo.s32 	%r105, %r76, 11, %r99;
	mad.lo.s32 	%r104, %r76, 12, %r99;
	add.s32 	%r103, %r13, %r99;
	add.s32 	%r102, %r14, %r99;
	add.s32 	%r101, %r15, %r99;
	mov.u32 	%r100, %r99;
	mov.u32 	%r116, %r10;
$L__BB6_4:
	.pragma "nounroll";
	mul.wide.u32 	%rd11, %r100, 8;
	add.s64 	%rd12, %rd2, %rd11;
	ld.global.f64 	%fd19, [%rd12];
	mul.f64 	%fd20, %fd2, %fd19;
	add.s64 	%rd13, %rd1, %rd11;
	ld.global.f64 	%fd21, [%rd13];
	fma.rn.f64 	%fd22, %fd20, %fd21, %fd163;
	mul.wide.u32 	%rd14, %r115, 8;
	add.s64 	%rd15, %rd2, %rd14;
	ld.global.f64 	%fd23, [%rd15];
	mul.f64 	%fd24, %fd2, %fd23;
	add.s64 	%rd16, %rd1, %rd14;
	ld.global.f64 	%fd25, [%rd16];
	fma.rn.f64 	%fd26, %fd24, %fd25, %fd22;
	mul.wide.u32 	%rd17, %r114, 8;
	add.s64 	%rd18, %rd2, %rd17;
	ld.global.f64 	%fd27, [%rd18];
	mul.f64 	%fd28, %fd2, %fd27;
	add.s64 	%rd19, %rd1, %rd17;
	ld.global.f64 	%fd29, [%rd19];
	fma.rn.f64 	%fd30, %fd28, %fd29, %fd26;
	mul.wide.u32 	%rd20, %r113, 8;
	add.s64 	%rd21, %rd2, %rd20;
	ld.global.f64 	%fd31, [%rd21];
	mul.f64 	%fd32, %fd2, %fd31;
	add.s64 	%rd22, %rd1, %rd20;
	ld.global.f64 	%fd33, [%rd22];
	fma.rn.f64 	%fd34, %fd32, %fd33, %fd30;
	mul.wide.u32 	%rd23, %r112, 8;
	add.s64 	%rd24, %rd2, %rd23;
	ld.global.f64 	%fd35, [%rd24];
	mul.f64 	%fd36, %fd2, %fd35;
	add.s64 	%rd25, %rd1, %rd23;
	ld.global.f64 	%fd37, [%rd25];
	fma.rn.f64 	%fd38, %fd36, %fd37, %fd34;
	mul.wide.u32 	%rd26, %r111, 8;
	add.s64 	%rd27, %rd2, %rd26;
	ld.global.f64 	%fd39, [%rd27];
	mul.f64 	%fd40, %fd2, %fd39;
	add.s64 	%rd28, %rd1, %rd26;
	ld.global.f64 	%fd41, [%rd28];
	fma.rn.f64 	%fd42, %fd40, %fd41, %fd38;
	mul.wide.u32 	%rd29, %r110, 8;
	add.s64 	%rd30, %rd2, %rd29;
	ld.global.f64 	%fd43, [%rd30];
	mul.f64 	%fd44, %fd2, %fd43;
	add.s64 	%rd31, %rd1, %rd29;
	ld.global.f64 	%fd45, [%rd31];
	fma.rn.f64 	%fd46, %fd44, %fd45, %fd42;
	mul.wide.u32 	%rd32, %r109, 8;
	add.s64 	%rd33, %rd2, %rd32;
	ld.global.f64 	%fd47, [%rd33];
	mul.f64 	%fd48, %fd2, %fd47;
	add.s64 	%rd34, %rd1, %rd32;
	ld.global.f64 	%fd49, [%rd34];
	fma.rn.f64 	%fd50, %fd48, %fd49, %fd46;
	mul.wide.u32 	%rd35, %r108, 8;
	add.s64 	%rd36, %rd2, %rd35;
	ld.global.f64 	%fd51, [%rd36];
	mul.f64 	%fd52, %fd2, %fd51;
	add.s64 	%rd37, %rd1, %rd35;
	ld.global.f64 	%fd53, [%rd37];
	fma.rn.f64 	%fd54, %fd52, %fd53, %fd50;
	mul.wide.u32 	%rd38, %r107, 8;
	add.s64 	%rd39, %rd2, %rd38;
	ld.global.f64 	%fd55, [%rd39];
	mul.f64 	%fd56, %fd2, %fd55;
	add.s64 	%rd40, %rd1, %rd38;
	ld.global.f64 	%fd57, [%rd40];
	fma.rn.f64 	%fd58, %fd56, %fd57, %fd54;
	mul.wide.u32 	%rd41, %r106, 8;
	add.s64 	%rd42, %rd2, %rd41;
	ld.global.f64 	%fd59, [%rd42];
	mul.f64 	%fd60, %fd2, %fd59;
	add.s64 	%rd43, %rd1, %rd41;
	ld.global.f64 	%fd61, [%rd43];
	fma.rn.f64 	%fd62, %fd60, %fd61, %fd58;
	mul.wide.u32 	%rd44, %r105, 8;
	add.s64 	%rd45, %rd2, %rd44;
	ld.global.f64 	%fd63, [%rd45];
	mul.f64 	%fd64, %fd2, %fd63;
	add.s64 	%rd46, %rd1, %rd44;
	ld.global.f64 	%fd65, [%rd46];
	fma.rn.f64 	%fd66, %fd64, %fd65, %fd62;
	mul.wide.u32 	%rd47, %r104, 8;
	add.s64 	%rd48, %rd2, %rd47;
	ld.global.f64 	%fd67, [%rd48];
	mul.f64 	%fd68, %fd2, %fd67;
	add.s64 	%rd49, %rd1, %rd47;
	ld.global.f64 	%fd69, [%rd49];
	fma.rn.f64 	%fd70, %fd68, %fd69, %fd66;
	mul.wide.u32 	%rd50, %r103, 8;
	add.s64 	%rd51, %rd2, %rd50;
	ld.global.f64 	%fd71, [%rd51];
	mul.f64 	%fd72, %fd2, %fd71;
	add.s64 	%rd52, %rd1, %rd50;
	ld.global.f64 	%fd73, [%rd52];
	fma.rn.f64 	%fd74, %fd72, %fd73, %fd70;
	mul.wide.u32 	%rd53, %r102, 8;
	add.s64 	%rd54, %rd2, %rd53;
	ld.global.f64 	%fd75, [%rd54];
	mul.f64 	%fd76, %fd2, %fd75;
	add.s64 	%rd55, %rd1, %rd53;
	ld.global.f64 	%fd77, [%rd55];
	fma.rn.f64 	%fd78, %fd76, %fd77, %fd74;
	mul.wide.u32 	%rd56, %r101, 8;
	add.s64 	%rd57, %rd2, %rd56;
	ld.global.f64 	%fd79, [%rd57];
	mul.f64 	%fd80, %fd2, %fd79;
	add.s64 	%rd58, %rd1, %rd56;
	ld.global.f64 	%fd81, [%rd58];
	fma.rn.f64 	%fd163, %fd80, %fd81, %fd78;
	add.s32 	%r116, %r116, 16;
	add.s32 	%r115, %r115, %r11;
	add.s32 	%r114, %r114, %r11;
	add.s32 	%r113, %r113, %r11;
	add.s32 	%r112, %r112, %r11;
	add.s32 	%r111, %r111, %r11;
	add.s32 	%r110, %r110, %r11;
	add.s32 	%r109, %r109, %r11;
	add.s32 	%r108, %r108, %r11;
	add.s32 	%r107, %r107, %r11;
	add.s32 	%r106, %r106, %r11;
	add.s32 	%r105, %r105, %r11;
	add.s32 	%r104, %r104, %r11;
	add.s32 	%r103, %r103, %r11;
	add.s32 	%r102, %r102, %r11;
	add.s32 	%r101, %r101, %r11;
	add.s32 	%r100, %r100, %r11;
	setp.ne.s32 	%p5, %r116, 0;
	mov.u32 	%r118, %r8;
	@%p5 bra 	$L__BB6_4;
$L__BB6_5:
	setp.eq.s32 	%p6, %r6, 0;
	@%p6 bra 	$L__BB6_15;
	add.s32 	%r84, %r6, -1;
	setp.lt.u32 	%p7, %r84, 7;
	@%p7 bra 	$L__BB6_8;
	mad.lo.s32 	%r85, %r118, %r76, %r99;
	mul.wide.u32 	%rd59, %r85, 8;
	add.s64 	%rd60, %rd2, %rd59;
	ld.global.f64 	%fd83, [%rd60];
	mul.f64 	%fd84, %fd2, %fd83;
	add.s64 	%rd61, %rd1, %rd59;
	ld.global.f64 	%fd85, [%rd61];
	fma.rn.f64 	%fd86, %fd84, %fd85, %fd163;
	add.s32 	%r86, %r85, %r76;
	mul.wide.u32 	%rd62, %r86, 8;
	add.s64 	%rd63, %rd2, %rd62;
	ld.global.f64 	%fd87, [%rd63];
	mul.f64 	%fd88, %fd2, %fd87;
	add.s64 	%rd64, %rd1, %rd62;
	ld.global.f64 	%fd89, [%rd64];
	fma.rn.f64 	%fd90, %fd88, %fd89, %fd86;
	add.s32 	%r87, %r86, %r76;
	mul.wide.u32 	%rd65, %r87, 8;
	add.s64 	%rd66, %rd2, %rd65;
	ld.global.f64 	%fd91, [%rd66];
	mul.f64 	%fd92, %fd2, %fd91;
	add.s64 	%rd67, %rd1, %rd65;
	ld.global.f64 	%fd93, [%rd67];
	fma.rn.f64 	%fd94, %fd92, %fd93, %fd90;
	add.s32 	%r88, %r87, %r76;
	mul.wide.u32 	%rd68, %r88, 8;
	add.s64 	%rd69, %rd2, %rd68;
	ld.global.f64 	%fd95, [%rd69];
	mul.f64 	%fd96, %fd2, %fd95;
	add.s64 	%rd70, %rd1, %rd68;
	ld.global.f64 	%fd97, [%rd70];
	fma.rn.f64 	%fd98, %fd96, %fd97, %fd94;
	add.s32 	%r89, %r88, %r76;
	mul.wide.u32 	%rd71, %r89, 8;
	add.s64 	%rd72, %rd2, %rd71;
	ld.global.f64 	%fd99, [%rd72];
	mul.f64 	%fd100, %fd2, %fd99;
	add.s64 	%rd73, %rd1, %rd71;
	ld.global.f64 	%fd101, [%rd73];
	fma.rn.f64 	%fd102, %fd100, %fd101, %fd98;
	add.s32 	%r90, %r89, %r76;
	mul.wide.u32 	%rd74, %r90, 8;
	add.s64 	%rd75, %rd2, %rd74;
	ld.global.f64 	%fd103, [%rd75];
	mul.f64 	%fd104, %fd2, %fd103;
	add.s64 	%rd76, %rd1, %rd74;
	ld.global.f64 	%fd105, [%rd76];
	fma.rn.f64 	%fd106, %fd104, %fd105, %fd102;
	add.s32 	%r91, %r90, %r76;
	mul.wide.u32 	%rd77, %r91, 8;
	add.s64 	%rd78, %rd2, %rd77;
	ld.global.f64 	%fd107, [%rd78];
	mul.f64 	%fd108, %fd2, %fd107;
	add.s64 	%rd79, %rd1, %rd77;
	ld.global.f64 	%fd109, [%rd79];
	fma.rn.f64 	%fd110, %fd108, %fd109, %fd106;
	add.s32 	%r92, %r91, %r76;
	mul.wide.u32 	%rd80, %r92, 8;
	add.s64 	%rd81, %rd2, %rd80;
	ld.global.f64 	%fd111, [%rd81];
	mul.f64 	%fd112, %fd2, %fd111;
	add.s64 	%rd82, %rd1, %rd80;
	ld.global.f64 	%fd113, [%rd82];
	fma.rn.f64 	%fd163, %fd112, %fd113, %fd110;
	add.s32 	%r118, %r118, 8;
$L__BB6_8:
	setp.eq.s32 	%p8, %r7, 0;
	@%p8 bra 	$L__BB6_15;
	add.s32 	%r93, %r7, -1;
	setp.lt.u32 	%p9, %r93, 3;
	@%p9 bra 	$L__BB6_11;
	mad.lo.s32 	%r94, %r118, %r76, %r99;
	mul.wide.u32 	%rd83, %r94, 8;
	add.s64 	%rd84, %rd2, %rd83;
	ld.global.f64 	%fd115, [%rd84];
	mul.f64 	%fd116, %fd2, %fd115;
	add.s64 	%rd85, %rd1, %rd83;
	ld.global.f64 	%fd117, [%rd85];
	fma.rn.f64 	%fd118, %fd116, %fd117, %fd163;
	add.s32 	%r95, %r94, %r76;
	mul.wide.u32 	%rd86, %r95, 8;
	add.s64 	%rd87, %rd2, %rd86;
	ld.global.f64 	%fd119, [%rd87];
	mul.f64 	%fd120, %fd2, %fd119;
	add.s64 	%rd88, %rd1, %rd86;
	ld.global.f64 	%fd121, [%rd88];
	fma.rn.f64 	%fd122, %fd120, %fd121, %fd118;
	add.s32 	%r96, %r95, %r76;
	mul.wide.u32 	%rd89, %r96, 8;
	add.s64 	%rd90, %rd2, %rd89;
	ld.global.f64 	%fd123, [%rd90];
	mul.f64 	%fd124, %fd2, %fd123;
	add.s64 	%rd91, %rd1, %rd89;
	ld.global.f64 	%fd125, [%rd91];
	fma.rn.f64 	%fd126, %fd124, %fd125, %fd122;
	add.s32 	%r97, %r96, %r76;
	mul.wide.u32 	%rd92, %r97, 8;
	add.s64 	%rd93, %rd2, %rd92;
	ld.global.f64 	%fd127, [%rd93];
	mul.f64 	%fd128, %fd2, %fd127;
	add.s64 	%rd94, %rd1, %rd92;
	ld.global.f64 	%fd129, [%rd94];
	fma.rn.f64 	%fd163, %fd128, %fd129, %fd126;
	add.s32 	%r118, %r118, 4;
$L__BB6_11:
	setp.eq.s32 	%p10, %r9, 0;
	@%p10 bra 	$L__BB6_15;
	setp.eq.s32 	%p11, %r9, 1;
	mad.lo.s32 	%r72, %r118, %r76, %r99;
	mul.wide.u32 	%rd95, %r72, 8;
	add.s64 	%rd96, %rd2, %rd95;
	ld.global.f64 	%fd130, [%rd96];
	mul.f64 	%fd131, %fd2, %fd130;
	add.s64 	%rd97, %rd1, %rd95;
	ld.global.f64 	%fd132, [%rd97];
	fma.rn.f64 	%fd163, %fd131, %fd132, %fd163;
	@%p11 bra 	$L__BB6_15;
	setp.eq.s32 	%p12, %r9, 2;
	add.s32 	%r73, %r72, %r76;
	mul.wide.u32 	%rd98, %r73, 8;
	add.s64 	%rd99, %rd2, %rd98;
	ld.global.f64 	%fd133, [%rd99];
	mul.f64 	%fd134, %fd2, %fd133;
	add.s64 	%rd100, %rd1, %rd98;
	ld.global.f64 	%fd135, [%rd100];
	fma.rn.f64 	%fd163, %fd134, %fd135, %fd163;
	@%p12 bra 	$L__BB6_15;
	add.s32 	%r98, %r73, %r76;
	mul.wide.u32 	%rd101, %r98, 8;
	add.s64 	%rd102, %rd2, %rd101;
	ld.global.f64 	%fd136, [%rd102];
	mul.f64 	%fd137, %fd2, %fd136;
	add.s64 	%rd103, %rd1, %rd101;
	ld.global.f64 	%fd138, [%rd103];
	fma.rn.f64 	%fd163, %fd137, %fd138, %fd163;
$L__BB6_15:
	add.s32 	%r99, %r99, %r16;
	setp.lt.u32 	%p13, %r99, %r76;
	@%p13 bra 	$L__BB6_2;
	st.shared.f64 	[%r5], %fd163;
$L__BB6_17:
	bar.sync 	0;
	setp.gt.u32 	%p14, %r1, 31;
	@%p14 bra 	$L__BB6_20;
	ld.volatile.shared.f64 	%fd139, [%r5+128];
	ld.volatile.shared.f64 	%fd140, [%r5];
	add.f64 	%fd141, %fd139, %fd140;
	st.volatile.shared.f64 	[%r5], %fd141;
	ld.volatile.shared.f64 	%fd142, [%r5+64];
	ld.volatile.shared.f64 	%fd143, [%r5];
	add.f64 	%fd144, %fd142, %fd143;
	st.volatile.shared.f64 	[%r5], %fd144;
	ld.volatile.shared.f64 	%fd145, [%r5+32];
	ld.volatile.shared.f64 	%fd146, [%r5];
	add.f64 	%fd147, %fd145, %fd146;
	st.volatile.shared.f64 	[%r5], %fd147;
	ld.volatile.shared.f64 	%fd148, [%r5+16];
	ld.volatile.shared.f64 	%fd149, [%r5];
	add.f64 	%fd150, %fd148, %fd149;
	st.volatile.shared.f64 	[%r5], %fd150;
	ld.volatile.shared.f64 	%fd151, [%r5+8];
	ld.volatile.shared.f64 	%fd152, [%r5];
	add.f64 	%fd153, %fd151, %fd152;
	st.volatile.shared.f64 	[%r5], %fd153;
	setp.ne.s32 	%p15, %r1, 0;
	@%p15 bra 	$L__BB6_20;
	ld.param.u64 	%rd108, [_Z16multi_dot_kernelILj32EEviPdS0_S0_S0_j_param_4];
	ld.shared.f64 	%fd154, [sdata];
	cvta.to.global.u64 	%rd104, %rd108;
	mul.wide.u32 	%rd105, %r2, 8;
	add.s64 	%rd106, %rd104, %rd105;
	st.global.f64 	[%rd106], %fd154;
$L__BB6_20:
	ret;

}
.entry _Z16multi_dot_kernelILj16EEviPdS0_S0_S0_j(
	.param .u32 _Z16multi_dot_kernelILj16EEviPdS0_S0_S0_j_param_0,
	.param .u64 .ptr .align 1 _Z16multi_dot_kernelILj16EEviPdS0_S0_S0_j_param_1,
	.param .u64 .ptr .align 1 _Z16multi_dot_kernelILj16EEviPdS0_S0_S0_j_param_2,
	.param .u64 .ptr .align 1 _Z16multi_dot_kernelILj16EEviPdS0_S0_S0_j_param_3,
	.param .u64 .ptr .align 1 _Z16multi_dot_kernelILj16EEviPdS0_S0_S0_j_param_4,
	.param .u32 _Z16multi_dot_kernelILj16EEviPdS0_S0_S0_j_param_5
)
{
	.reg .pred 	%p<16>;
	.reg .b32 	%r<120>;
	.reg .b64 	%rd<109>;
	.reg .b64 	%fd<161>;

	ld.param.u32 	%r75, [_Z16multi_dot_kernelILj16EEviPdS0_S0_S0_j_param_0];
	ld.param.u64 	%rd5, [_Z16multi_dot_kernelILj16EEviPdS0_S0_S0_j_param_2];
	ld.param.u64 	%rd6, [_Z16multi_dot_kernelILj16EEviPdS0_S0_S0_j_param_3];
	ld.param.u32 	%r76, [_Z16multi_dot_kernelILj16EEviPdS0_S0_S0_j_param_5];
	cvta.to.global.u64 	%rd1, %rd6;
	cvta.to.global.u64 	%rd2, %rd5;
	mov.u32 	%r1, %tid.x;
	mov.u32 	%r2, %ctaid.x;
	mov.u32 	%r3, %ntid.x;
	mad.lo.s32 	%r99, %r2, %r3, %r1;
	shl.b32 	%r77, %r1, 3;
	mov.u32 	%r78, sdata;
	add.s32 	%r5, %r78, %r77;
	mov.b64 	%rd7, 0;
	st.shared.u64 	[%r5], %rd7;
	setp.ge.u32 	%p1, %r99, %r76;
	setp.lt.s32 	%p2, %r75, 1;
	or.pred  	%p3, %p1, %p2;
	@%p3 bra 	$L__BB7_17;
	and.b32  	%r6, %r75, 15;
	and.b32  	%r7, %r75, 7;
	and.b32  	%r8, %r75, 2147483632;
	and.b32  	%r9, %r75, 3;
	neg.s32 	%r10, %r8;
	shl.b32 	%r11, %r76, 4;
	mul.lo.s32 	%r12, %r76, 6;
	mul.lo.s32 	%r13, %r76, 13;
	mul.lo.s32 	%r14, %r76, 14;
	mul.lo.s32 	%r15, %r76, 15;
	mov.u32 	%r79, %nctaid.x;
	mul.lo.s32 	%r16, %r3, %r79;
	mov.f64 	%fd160, 0d0000000000000000;
$L__BB7_2:
	ld.param.u64 	%rd107, [_Z16multi_dot_kernelILj16EEviPdS0_S0_S0_j_param_1];
	setp.lt.u32 	%p4, %r75, 16;
	cvta.to.global.u64 	%rd8, %rd107;
	mul.wide.u32 	%rd9, %r99, 8;
	add.s64 	%rd10, %rd8, %rd9;
	ld.global.f64 	%fd2, [%rd10];
	mov.b32 	%r118, 0;
	@%p4 bra 	$L__BB7_5;
	add.s32 	%r115, %r76, %r99;
	shl.b32 	%r81, %r76, 1;
	add.s32 	%r114, %r81, %r99;
	mad.lo.s32 	%r113, %r76, 3, %r99;
	shl.b32 	%r82, %r76, 2;
	add.s32 	%r112, %r82, %r99;
	mad.lo.s32 	%r111, %r76, 5, %r99;
	add.s32 	%r110, %r12, %r99;
	mad.lo.s32 	%r109, %r76, 7, %r99;
	shl.b32 	%r83, %r76, 3;
	add.s32 	%r108, %r83, %r99;
	mad.lo.s32 	%r107, %r76, 9, %r99;
	mad.lo.s32 	%r106, %r76, 10, %r99;
	mad.lo.s32 	%r105, %r76, 11, %r99;
	mad.lo.s32 	%r104, %r76, 12, %r99;
	add.s32 	%r103, %r13, %r99;
	add.s32 	%r102, %r14, %r99;
	add.s32 	%r101, %r15, %r99;
	mov.u32 	%r100, %r99;
	mov.u32 	%r116, %r10;
$L__BB7_4:
	.pragma "nounroll";
	mul.wide.u32 	%rd11, %r100, 8;
	add.s64 	%rd12, %rd2, %rd11;
	ld.global.f64 	%fd19, [%rd12];
	mul.f64 	%fd20, %fd2, %fd19;
	add.s64 	%rd13, %rd1, %rd11;
	ld.global.f64 	%fd21, [%rd13];
	fma.rn.f64 	%fd22, %fd20, %fd21, %fd160;
	mul.wide.u32 	%rd14, %r115, 8;
	add.s64 	%rd15, %rd2, %rd14;
	ld.global.f64 	%fd23, [%rd15];
	mul.f64 	%fd24, %fd2, %fd23;
	add.s64 	%rd16, %rd1, %rd14;
	ld.global.f64 	%fd25, [%rd16];
	fma.rn.f64 	%fd26, %fd24, %fd25, %fd22;
	mul.wide.u32 	%rd17, %r114, 8;
	add.s64 	%rd18, %rd2, %rd17;
	ld.global.f64 	%fd27, [%rd18];
	mul.f64 	%fd28, %fd2, %fd27;
	add.s64 	%rd19, %rd1, %rd17;
	ld.global.f64 	%fd29, [%rd19];
	fma.rn.f64 	%fd30, %fd28, %fd29, %fd26;
	mul.wide.u32 	%rd20, %r113, 8;
	add.s64 	%rd21, %rd2, %rd20;
	ld.global.f64 	%fd31, [%rd21];
	mul.f64 	%fd32, %fd2, %fd31;
	add.s64 	%rd22, %rd1, %rd20;
	ld.global.f64 	%fd33, [%rd22];
	fma.rn.f64 	%fd34, %fd32, %fd33, %fd30;
	mul.wide.u32 	%rd23, %r112, 8;
	add.s64 	%rd24, %rd2, %rd23;
	ld.global.f64 	%fd35, [%rd24];
	mul.f64 	%fd36, %fd2, %fd35;
	add.s64 	%rd25, %rd1, %rd23;
	ld.global.f64 	%fd37, [%rd25];
	fma.rn.f64 	%fd38, %fd36, %fd37, %fd34;
	mul.wide.u32 	%rd26, %r111, 8;
	add.s64 	%rd27, %rd2, %rd26;
	ld.global.f64 	%fd39, [%rd27];
	mul.f64 	%fd40, %fd2, %fd39;
	add.s64 	%rd28, %rd1, %rd26;
	ld.global.f64 	%fd41, [%rd28];
	fma.rn.f64 	%fd42, %fd40, %fd41, %fd38;
	mul.wide.u32 	%rd29, %r110, 8;
	add.s64 	%rd30, %rd2, %rd29;
	ld.global.f64 	%fd43, [%rd30];
	mul.f64 	%fd44, %fd2, %fd43;
	add.s64 	%rd31, %rd1, %rd29;
	ld.global.f64 	%fd45, [%rd31];
	fma.rn.f64 	%fd46, %fd44, %fd45, %fd42;
	mul.wide.u32 	%rd32, %r109, 8;
	add.s64 	%rd33, %rd2, %rd32;
	ld.global.f64 	%fd47, [%rd33];
	mul.f64 	%fd48, %fd2, %fd47;
	add.s64 	%rd34, %rd1, %rd32;
	ld.global.f64 	%fd49, [%rd34];
	fma.rn.f64 	%fd50, %fd48, %fd49, %fd46;
	mul.wide.u32 	%rd35, %r108, 8;
	add.s64 	%rd36, %rd2, %rd35;
	ld.global.f64 	%fd51, [%rd36];
	mul.f64 	%fd52, %fd2, %fd51;
	add.s64 	%rd37, %rd1, %rd35;
	ld.global.f64 	%fd53, [%rd37];
	fma.rn.f64 	%fd54, %fd52, %fd53, %fd50;
	mul.wide.u32 	%rd38, %r107, 8;
	add.s64 	%rd39, %rd2, %rd38;
	ld.global.f64 	%fd55, [%rd39];
	mul.f64 	%fd56, %fd2, %fd55;
	add.s64 	%rd40, %rd1, %rd38;
	ld.global.f64 	%fd57, [%rd40];
	fma.rn.f64 	%fd58, %fd56, %fd57, %fd54;
	mul.wide.u32 	%rd41, %r106, 8;
	add.s64 	%rd42, %rd2, %rd41;
	ld.global.f64 	%fd59, [%rd42];
	mul.f64 	%fd60, %fd2, %fd59;
	add.s64 	%rd43, %rd1, %rd41;
	ld.global.f64 	%fd61, [%rd43];
	fma.rn.f64 	%fd62, %fd60, %fd61, %fd58;
	mul.wide.u32 	%rd44, %r105, 8;
	add.s64 	%rd45, %rd2, %rd44;
	ld.global.f64 	%fd63, [%rd45];
	mul.f64 	%fd64, %fd2, %fd63;
	add.s64 	%rd46, %rd1, %rd44;
	ld.global.f64 	%fd65, [%rd46];
	fma.rn.f64 	%fd66, %fd64, %fd65, %fd62;
	mul.wide.u32 	%rd47, %r104, 8;
	add.s64 	%rd48, %rd2, %rd47;
	ld.global.f64 	%fd67, [%rd48];
	mul.f64 	%fd68, %fd2, %fd67;
	add.s64 	%rd49, %rd1, %rd47;
	ld.global.f64 	%fd69, [%rd49];
	fma.rn.f64 	%fd70, %fd68, %fd69, %fd66;
	mul.wide.u32 	%rd50, %r103, 8;
	add.s64 	%rd51, %rd2, %rd50;
	ld.global.f64 	%fd71, [%rd51];
	mul.f64 	%fd72, %fd2, %fd71;
	add.s64 	%rd52, %rd1, %rd50;
	ld.global.f64 	%fd73, [%rd52];
	fma.rn.f64 	%fd74, %fd72, %fd73, %fd70;
	mul.wide.u32 	%rd53, %r102, 8;
	add.s64 	%rd54, %rd2, %rd53;
	ld.global.f64 	%fd75, [%rd54];
	mul.f64 	%fd76, %fd2, %fd75;
	add.s64 	%rd55, %rd1, %rd53;
	ld.global.f64 	%fd77, [%rd55];
	fma.rn.f64 	%fd78, %fd76, %fd77, %fd74;
	mul.wide.u32 	%rd56, %r101, 8;
	add.s64 	%rd57, %rd2, %rd56;
	ld.global.f64 	%fd79, [%rd57];
	mul.f64 	%fd80, %fd2, %fd79;
	add.s64 	%rd58, %rd1, %rd56;
	ld.global.f64 	%fd81, [%rd58];
	fma.rn.f64 	%fd160, %fd80, %fd81, %fd78;
	add.s32 	%r116, %r116, 16;
	add.s32 	%r115, %r115, %r11;
	add.s32 	%r114, %r114, %r11;
	add.s32 	%r113, %r113, %r11;
	add.s32 	%r112, %r112, %r11;
	add.s32 	%r111, %r111, %r11;
	add.s32 	%r110, %r110, %r11;
	add.s32 	%r109, %r109, %r11;
	add.s32 	%r108, %r108, %r11;
	add.s32 	%r107, %r107, %r11;
	add.s32 	%r106, %r106, %r11;
	add.s32 	%r105, %r105, %r11;
	add.s32 	%r104, %r104, %r11;
	add.s32 	%r103, %r103, %r11;
	add.s32 	%r102, %r102, %r11;
	add.s32 	%r101, %r101, %r11;
	add.s32 	%r100, %r100, %r11;
	setp.ne.s32 	%p5, %r116, 0;
	mov.u32 	%r118, %r8;
	@%p5 bra 	$L__BB7_4;
$L__BB7_5:
	setp.eq.s32 	%p6, %r6, 0;
	@%p6 bra 	$L__BB7_15;
	add.s32 	%r84, %r6, -1;
	setp.lt.u32 	%p7, %r84, 7;
	@%p7 bra 	$L__BB7_8;
	mad.lo.s32 	%r85, %r118, %r76, %r99;
	mul.wide.u32 	%rd59, %r85, 8;
	add.s64 	%rd60, %rd2, %rd59;
	ld.global.f64 	%fd83, [%rd60];
	mul.f64 	%fd84, %fd2, %fd83;
	add.s64 	%rd61, %rd1, %rd59;
	ld.global.f64 	%fd85, [%rd61];
	fma.rn.f64 	%fd86, %fd84, %fd85, %fd160;
	add.s32 	%r86, %r85, %r76;
	mul.wide.u32 	%rd62, %r86, 8;
	add.s64 	%rd63, %rd2, %rd62;
	ld.global.f64 	%fd87, [%rd63];
	mul.f64 	%fd88, %fd2, %fd87;
	add.s64 	%rd64, %rd1, %rd62;
	ld.global.f64 	%fd89, [%rd64];
	fma.rn.f64 	%fd90, %fd88, %fd89, %fd86;
	add.s32 	%r87, %r86, %r76;
	mul.wide.u32 	%rd65, %r87, 8;
	add.s64 	%rd66, %rd2, %rd65;
	ld.global.f64 	%fd91, [%rd66];
	mul.f64 	%fd92, %fd2, %fd91;
	add.s64 	%rd67, %rd1, %rd65;
	ld.global.f64 	%fd93, [%rd67];
	fma.rn.f64 	%fd94, %fd92, %fd93, %fd90;
	add.s32 	%r88, %r87, %r76;
	mul.wide.u32 	%rd68, %r88, 8;
	add.s64 	%rd69, %rd2, %rd68;
	ld.global.f64 	%fd95, [%rd69];
	mul.f64 	%fd96, %fd2, %fd95;
	add.s64 	%rd70, %rd1, %rd68;
	ld.global.f64 	%fd97, [%rd70];
	fma.rn.f64 	%fd98, %fd96, %fd97, %fd94;
	add.s32 	%r89, %r88, %r76;
	mul.wide.u32 	%rd71, %r89, 8;
	add.s64 	%rd72, %rd2, %rd71;
	ld.global.f64 	%fd99, [%rd72];
	mul.f64 	%fd100, %fd2, %fd99;
	add.s64 	%rd73, %rd1, %rd71;
	ld.global.f64 	%fd101, [%rd73];
	fma.rn.f64 	%fd102, %fd100, %fd101, %fd98;
	add.s32 	%r90, %r89, %r76;
	mul.wide.u32 	%rd74, %r90, 8;
	add.s64 	%rd75, %rd2, %rd74;
	ld.global.f64 	%fd103, [%rd75];
	mul.f64 	%fd104, %fd2, %fd103;
	add.s64 	%rd76, %rd1, %rd74;
	ld.global.f64 	%fd105, [%rd76];
	fma.rn.f64 	%fd106, %fd104, %fd105, %fd102;
	add.s32 	%r91, %r90, %r76;
	mul.wide.u32 	%rd77, %r91, 8;
	add.s64 	%rd78, %rd2, %rd77;
	ld.global.f64 	%fd107, [%rd78];
	mul.f64 	%fd108, %fd2, %fd107;
	add.s64 	%rd79, %rd1, %rd77;
	ld.global.f64 	%fd109, [%rd79];
	fma.rn.f64 	%fd110, %fd108, %fd109, %fd106;
	add.s32 	%r92, %r91, %r76;
	mul.wide.u32 	%rd80, %r92, 8;
	add.s64 	%rd81, %rd2, %rd80;
	ld.global.f64 	%fd111, [%rd81];
	mul.f64 	%fd112, %fd2, %fd111;
	add.s64 	%rd82, %rd1, %rd80;
	ld.global.f64 	%fd113, [%rd82];
	fma.rn.f64 	%fd160, %fd112, %fd113, %fd110;
	add.s32 	%r118, %r118, 8;
$L__BB7_8:
	setp.eq.s32 	%p8, %r7, 0;
	@%p8 bra 	$L__BB7_15;
	add.s32 	%r93, %r7, -1;
	setp.lt.u32 	%p9, %r93, 3;
	@%p9 bra 	$L__BB7_11;
	mad.lo.s32 	%r94, %r118, %r76, %r99;
	mul.wide.u32 	%rd83, %r94, 8;
	add.s64 	%rd84, %rd2, %rd83;
	ld.global.f64 	%fd115, [%rd84];
	mul.f64 	%fd116, %fd2, %fd115;
	add.s64 	%rd85, %rd1, %rd83;
	ld.global.f64 	%fd117, [%rd85];
	fma.rn.f64 	%fd118, %fd116, %fd117, %fd160;
	add.s32 	%r95, %r94, %r76;
	mul.wide.u32 	%rd86, %r95, 8;
	add.s64 	%rd87, %rd2, %rd86;
	ld.global.f64 	%fd119, [%rd87];
	mul.f64 	%fd120, %fd2, %fd119;
	add.s64 	%rd88, %rd1, %rd86;
	ld.global.f64 	%fd121, [%rd88];
	fma.rn.f64 	%fd122, %fd120, %fd121, %fd118;
	add.s32 	%r96, %r95, %r76;
	mul.wide.u32 	%rd89, %r96, 8;
	add.s64 	%rd90, %rd2, %rd89;
	ld.global.f64 	%fd123, [%rd90];
	mul.f64 	%fd124, %fd2, %fd123;
	add.s64 	%rd91, %rd1, %rd89;
	ld.global.f64 	%fd125, [%rd91];
	fma.rn.f64 	%fd126, %fd124, %fd125, %fd122;
	add.s32 	%r97, %r96, %r76;
	mul.wide.u32 	%rd92, %r97, 8;
	add.s64 	%rd93, %rd2, %rd92;
	ld.global.f64 	%fd127, [%rd93];
	mul.f64 	%fd128, %fd2, %fd127;
	add.s64 	%rd94, %rd1, %rd92;
	ld.global.f64 	%fd129, [%rd94];
	fma.rn.f64 	%fd160, %fd128, %fd129, %fd126;
	add.s32 	%r118, %r118, 4;
$L__BB7_11:
	setp.eq.s32 	%p10, %r9, 0;
	@%p10 bra 	$L__BB7_15;
	setp.eq.s32 	%p11, %r9, 1;
	mad.lo.s32 	%r72, %r118, %r76, %r99;
	mul.wide.u32 	%rd95, %r72, 8;
	add.s64 	%rd96, %rd2, %rd95;
	ld.global.f64 	%fd130, [%rd96];
	mul.f64 	%fd131, %fd2, %fd130;
	add.s64 	%rd97, %rd1, %rd95;
	ld.global.f64 	%fd132, [%rd97];
	fma.rn.f64 	%fd160, %fd131, %fd132, %fd160;
	@%p11 bra 	$L__BB7_15;
	setp.eq.s32 	%p12, %r9, 2;
	add.s32 	%r73, %r72, %r76;
	mul.wide.u32 	%rd98, %r73, 8;
	add.s64 	%rd99, %rd2, %rd98;
	ld.global.f64 	%fd133, [%rd99];
	mul.f64 	%fd134, %fd2, %fd133;
	add.s64 	%rd100, %rd1, %rd98;
	ld.global.f64 	%fd135, [%rd100];
	fma.rn.f64 	%fd160, %fd134, %fd135, %fd160;
	@%p12 bra 	$L__BB7_15;
	add.s32 	%r98, %r73, %r76;
	mul.wide.u32 	%rd101, %r98, 8;
	add.s64 	%rd102, %rd2, %rd101;
	ld.global.f64 	%fd136, [%rd102];
	mul.f64 	%fd137, %fd2, %fd136;
	add.s64 	%rd103, %rd1, %rd101;
	ld.global.f64 	%fd138, [%rd103];
	fma.rn.f64 	%fd160, %fd137, %fd138, %fd160;
$L__BB7_15:
	add.s32 	%r99, %r99, %r16;
	setp.lt.u32 	%p13, %r99, %r76;
	@%p13 bra 	$L__BB7_2;
	st.shared.f64 	[%r5], %fd160;
$L__BB7_17:
	bar.sync 	0;
	setp.gt.u32 	%p14, %r1, 31;
	@%p14 bra 	$L__BB7_20;
	ld.volatile.shared.f64 	%fd139, [%r5+64];
	ld.volatile.shared.f64 	%fd140, [%r5];
	add.f64 	%fd141, %fd139, %fd140;
	st.volatile.shared.f64 	[%r5], %fd141;
	ld.volatile.shared.f64 	%fd142, [%r5+32];
	ld.volatile.shared.f64 	%fd143, [%r5];
	add.f64 	%fd144, %fd142, %fd143;
	st.volatile.shared.f64 	[%r5], %fd144;
	ld.volatile.shared.f64 	%fd145, [%r5+16];
	ld.volatile.shared.f64 	%fd146, [%r5];
	add.f64 	%fd147, %fd145, %fd146;
	st.volatile.shared.f64 	[%r5], %fd147;
	ld.volatile.shared.f64 	%fd148, [%r5+8];
	ld.volatile.shared.f64 	%fd149, [%r5];
	add.f64 	%fd150, %fd148, %fd149;
	st.volatile.shared.f64 	[%r5], %fd150;
	setp.ne.s32 	%p15, %r1, 0;
	@%p15 bra 	$L__BB7_20;
	ld.param.u64 	%rd108, [_Z16multi_dot_kernelILj16EEviPdS0_S0_S0_j_param_4];
	ld.shared.f64 	%fd151, [sdata];
	cvta.to.global.u64 	%rd104, %rd108;
	mul.wide.u32 	%rd105, %r2, 8;
	add.s64 	%rd106, %rd104, %rd105;
	st.global.f64 	[%rd106], %fd151;
$L__BB7_20:
	ret;

}
.entry _Z16multi_dot_kernelILj8EEviPdS0_S0_S0_j(
	.param .u32 _Z16multi_dot_kernelILj8EEviPdS0_S0_S0_j_param_0,
	.param .u64 .ptr .align 1 _Z16multi_dot_kernelILj8EEviPdS0_S0_S0_j_param_1,
	.param .u64 .ptr .align 1 _Z16multi_dot_kernelILj8EEviPdS0_S0_S0_j_param_2,
	.param .u64 .ptr .align 1 _Z16multi_dot_kernelILj8EEviPdS0_S0_S0_j_param_3,
	.param .u64 .ptr .align 1 _Z16multi_dot_kernelILj8EEviPdS0_S0_S0_j_param_4,
	.param .u32 _Z16multi_dot_kernelILj8EEviPdS0_S0_S0_j_param_5
)
{
	.reg .pred 	%p<16>;
	.reg .b32 	%r<120>;
	.reg .b64 	%rd<109>;
	.reg .b64 	%fd<158>;

	ld.param.u32 	%r75, [_Z16multi_dot_kernelILj8EEviPdS0_S0_S0_j_param_0];
	ld.param.u64 	%rd5, [_Z16multi_dot_kernelILj8EEviPdS0_S0_S0_j_param_2];
	ld.param.u64 	%rd6, [_Z16multi_dot_kernelILj8EEviPdS0_S0_S0_j_param_3];
	ld.param.u32 	%r76, [_Z16multi_dot_kernelILj8EEviPdS0_S0_S0_j_param_5];
	cvta.to.global.u64 	%rd1, %rd6;
	cvta.to.global.u64 	%rd2, %rd5;
	mov.u32 	%r1, %tid.x;
	mov.u32 	%r2, %ctaid.x;
	mov.u32 	%r3, %ntid.x;
	mad.lo.s32 	%r99, %r2, %r3, %r1;
	shl.b32 	%r77, %r1, 3;
	mov.u32 	%r78, sdata;
	add.s32 	%r5, %r78, %r77;
	mov.b64 	%rd7, 0;
	st.shared.u64 	[%r5], %rd7;
	setp.ge.u32 	%p1, %r99, %r76;
	setp.lt.s32 	%p2, %r75, 1;
	or.pred  	%p3, %p1, %p2;
	@%p3 bra 	$L__BB8_17;
	and.b32  	%r6, %r75, 15;
	and.b32  	%r7, %r75, 7;
	and.b32  	%r8, %r75, 2147483632;
	and.b32  	%r9, %r75, 3;
	neg.s32 	%r10, %r8;
	shl.b32 	%r11, %r76, 4;
	mul.lo.s32 	%r12, %r76, 6;
	mul.lo.s32 	%r13, %r76, 13;
	mul.lo.s32 	%r14, %r76, 14;
	mul.lo.s32 	%r15, %r76, 15;
	mov.u32 	%r79, %nctaid.x;
	mul.lo.s32 	%r16, %r3, %r79;
	mov.f64 	%fd157, 0d0000000000000000;
$L__BB8_2:
	ld.param.u64 	%rd107, [_Z16multi_dot_kernelILj8EEviPdS0_S0_S0_j_param_1];
	setp.lt.u32 	%p4, %r75, 16;
	cvta.to.global.u64 	%rd8, %rd107;
	mul.wide.u32 	%rd9, %r99, 8;
	add.s64 	%rd10, %rd8, %rd9;
	ld.global.f64 	%fd2, [%rd10];
	mov.b32 	%r118, 0;
	@%p4 bra 	$L__BB8_5;
	add.s32 	%r115, %r76, %r99;
	shl.b32 	%r81, %r76, 1;
	add.s32 	%r114, %r81, %r99;
	mad.lo.s32 	%r113, %r76, 3, %r99;
	shl.b32 	%r82, %r76, 2;
	add.s32 	%r112, %r82, %r99;
	mad.lo.s32 	%r111, %r76, 5, %r99;
	add.s32 	%r110, %r12, %r99;
	mad.lo.s32 	%r109, %r76, 7, %r99;
	shl.b32 	%r83, %r76, 3;
	add.s32 	%r108, %r83, %r99;
	mad.lo.s32 	%r107, %r76, 9, %r99;
	mad.lo.s32 	%r106, %r76, 10, %r99;
	mad.lo.s32 	%r105, %r76, 11, %r99;
	mad.lo.s32 	%r104, %r76, 12, %r99;
	add.s32 	%r103, %r13, %r99;
	add.s32 	%r102, %r14, %r99;
	add.s32 	%r101, %r15, %r99;
	mov.u32 	%r100, %r99;
	mov.u32 	%r116, %r10;
$L__BB8_4:
	.pragma "nounroll";
	mul.wide.u32 	%rd11, %r100, 8;
	add.s64 	%rd12, %rd2, %rd11;
	ld.global.f64 	%fd19, [%rd12];
	mul.f64 	%fd20, %fd2, %fd19;
	add.s64 	%rd13, %rd1, %rd11;
	ld.global.f64 	%fd21, [%rd13];
	fma.rn.f64 	%fd22, %fd20, %fd21, %fd157;
	mul.wide.u32 	%rd14, %r115, 8;
	add.s64 	%rd15, %rd2, %rd14;
	ld.global.f64 	%fd23, [%rd15];
	mul.f64 	%fd24, %fd2, %fd23;
	add.s64 	%rd16, %rd1, %rd14;
	ld.global.f64 	%fd25, [%rd16];
	fma.rn.f64 	%fd26, %fd24, %fd25, %fd22;
	mul.wide.u32 	%rd17, %r114, 8;
	add.s64 	%rd18, %rd2, %rd17;
	ld.global.f64 	%fd27, [%rd18];
	mul.f64 	%fd28, %fd2, %fd27;
	add.s64 	%rd19, %rd1, %rd17;
	ld.global.f64 	%fd29, [%rd19];
	fma.rn.f64 	%fd30, %fd28, %fd29, %fd26;
	mul.wide.u32 	%rd20, %r113, 8;
	add.s64 	%rd21, %rd2, %rd20;
	ld.global.f64 	%fd31, [%rd21];
	mul.f64 	%fd32, %fd2, %fd31;
	add.s64 	%rd22, %rd1, %rd20;
	ld.global.f64 	%fd33, [%rd22];
	fma.rn.f64 	%fd34, %fd32, %fd33, %fd30;
	mul.wide.u32 	%rd23, %r112, 8;
	add.s64 	%rd24, %rd2, %rd23;
	ld.global.f64 	%fd35, [%rd24];
	mul.f64 	%fd36, %fd2, %fd35;
	add.s64 	%rd25, %rd1, %rd23;
	ld.global.f64 	%fd37, [%rd25];
	fma.rn.f64 	%fd38, %fd36, %fd37, %fd34;
	mul.wide.u32 	%rd26, %r111, 8;
	add.s64 	%rd27, %rd2, %rd26;
	ld.global.f64 	%fd39, [%rd27];
	mul.f64 	%fd40, %fd2, %fd39;
	add.s64 	%rd28, %rd1, %rd26;
	ld.global.f64 	%fd41, [%rd28];
	fma.rn.f64 	%fd42, %fd40, %fd41, %fd38;
	mul.wide.u32 	%rd29, %r110, 8;
	add.s64 	%rd30, %rd2, %rd29;
	ld.global.f64 	%fd43, [%rd30];
	mul.f64 	%fd44, %fd2, %fd43;
	add.s64 	%rd31, %rd1, %rd29;
	ld.global.f64 	%fd45, [%rd31];
	fma.rn.f64 	%fd46, %fd44, %fd45, %fd42;
	mul.wide.u32 	%rd32, %r109, 8;
	add.s64 	%rd33, %rd2, %rd32;
	ld.global.f64 	%fd47, [%rd33];
	mul.f64 	%fd48, %fd2, %fd47;
	add.s64 	%rd34, %rd1, %rd32;
	ld.global.f64 	%fd49, [%rd34];
	fma.rn.f64 	%fd50, %fd48, %fd49, %fd46;
	mul.wide.u32 	%rd35, %r108, 8;
	add.s64 	%rd36, %rd2, %rd35;
	ld.global.f64 	%fd51, [%rd36];
	mul.f64 	%fd52, %fd2, %fd51;
	add.s64 	%rd37, %rd1, %rd35;
	ld.global.f64 	%fd53, [%rd37];
	fma.rn.f64 	%fd54, %fd52, %fd53, %fd50;
	mul.wide.u32 	%rd38, %r107, 8;
	add.s64 	%rd39, %rd2, %rd38;
	ld.global.f64 	%fd55, [%rd39];
	mul.f64 	%fd56, %fd2, %fd55;
	add.s64 	%rd40, %rd1, %rd38;
	ld.global.f64 	%fd57, [%rd40];
	fma.rn.f64 	%fd58, %fd56, %fd57, %fd54;
	mul.wide.u32 	%rd41, %r106, 8;
	add.s64 	%rd42, %rd2, %rd41;
	ld.global.f64 	%fd59, [%rd42];
	mul.f64 	%fd60, %fd2, %fd59;
	add.s64 	%rd43, %rd1, %rd41;
	ld.global.f64 	%fd61, [%rd43];
	fma.rn.f64 	%fd62, %fd60, %fd61, %fd58;
	mul.wide.u32 	%rd44, %r105, 8;
	add.s64 	%rd45, %rd2, %rd44;
	ld.global.f64 	%fd63, [%rd45];
	mul.f64 	%fd64, %fd2, %fd63;
	add.s64 	%rd46, %rd1, %rd44;
	ld.global.f64 	%fd65, [%rd46];
	fma.rn.f64 	%fd66, %fd64, %fd65, %fd62;
	mul.wide.u32 	%rd47, %r104, 8;
	add.s64 	%rd48, %rd2, %rd47;
	ld.global.f64 	%fd67, [%rd48];
	mul.f64 	%fd68, %fd2, %fd67;
	add.s64 	%rd49, %rd1, %rd47;
	ld.global.f64 	%fd69, [%rd49];
	fma.rn.f64 	%fd70, %fd68, %fd69, %fd66;
	mul.wide.u32 	%rd50, %r103, 8;
	add.s64 	%rd51, %rd2, %rd50;
	ld.global.f64 	%fd71, [%rd51];
	mul.f64 	%fd72, %fd2, %fd71;
	add.s64 	%rd52, %rd1, %rd50;
	ld.global.f64 	%fd73, [%rd52];
	fma.rn.f64 	%fd74, %fd72, %fd73, %fd70;
	mul.wide.u32 	%rd53, %r102, 8;
	add.s64 	%rd54, %rd2, %rd53;
	ld.global.f64 	%fd75, [%rd54];
	mul.f64 	%fd76, %fd2, %fd75;
	add.s64 	%rd55, %rd1, %rd53;
	ld.global.f64 	%fd77, [%rd55];
	fma.rn.f64 	%fd78, %fd76, %fd77, %fd74;
	mul.wide.u32 	%rd56, %r101, 8;
	add.s64 	%rd57, %rd2, %rd56;
	ld.global.f64 	%fd79, [%rd57];
	mul.f64 	%fd80, %fd2, %fd79;
	add.s64 	%rd58, %rd1, %rd56;
	ld.global.f64 	%fd81, [%rd58];
	fma.rn.f64 	%fd157, %fd80, %fd81, %fd78;
	add.s32 	%r116, %r116, 16;
	add.s32 	%r115, %r115, %r11;
	add.s32 	%r114, %r114, %r11;
	add.s32 	%r113, %r113, %r11;
	add.s32 	%r112, %r112, %r11;
	add.s32 	%r111, %r111, %r11;
	add.s32 	%r110, %r110, %r11;
	add.s32 	%r109, %r109, %r11;
	add.s32 	%r108, %r108, %r11;
	add.s32 	%r107, %r107, %r11;
	add.s32 	%r106, %r106, %r11;
	add.s32 	%r105, %r105, %r11;
	add.s32 	%r104, %r104, %r11;
	add.s32 	%r103, %r103, %r11;
	add.s32 	%r102, %r102, %r11;
	add.s32 	%r101, %r101, %r11;
	add.s32 	%r100, %r100, %r11;
	setp.ne.s32 	%p5, %r116, 0;
	mov.u32 	%r118, %r8;
	@%p5 bra 	$L__BB8_4;
$L__BB8_5:
	setp.eq.s32 	%p6, %r6, 0;
	@%p6 bra 	$L__BB8_15;
	add.s32 	%r84, %r6, -1;
	setp.lt.u32 	%p7, %r84, 7;
	@%p7 bra 	$L__BB8_8;
	mad.lo.s32 	%r85, %r118, %r76, %r99;
	mul.wide.u32 	%rd59, %r85, 8;
	add.s64 	%rd60, %rd2, %rd59;
	ld.global.f64 	%fd83, [%rd60];
	mul.f64 	%fd84, %fd2, %fd83;
	add.s64 	%rd61, %rd1, %rd59;
	ld.global.f64 	%fd85, [%rd61];
	fma.rn.f64 	%fd86, %fd84, %fd85, %fd157;
	add.s32 	%r86, %r85, %r76;
	mul.wide.u32 	%rd62, %r86, 8;
	add.s64 	%rd63, %rd2, %rd62;
	ld.global.f64 	%fd87, [%rd63];
	mul.f64 	%fd88, %fd2, %fd87;
	add.s64 	%rd64, %rd1, %rd62;
	ld.global.f64 	%fd89, [%rd64];
	fma.rn.f64 	%fd90, %fd88, %fd89, %fd86;
	add.s32 	%r87, %r86, %r76;
	mul.wide.u32 	%rd65, %r87, 8;
	add.s64 	%rd66, %rd2, %rd65;
	ld.global.f64 	%fd91, [%rd66];
	mul.f64 	%fd92, %fd2, %fd91;
	add.s64 	%rd67, %rd1, %rd65;
	ld.global.f64 	%fd93, [%rd67];
	fma.rn.f64 	%fd94, %fd92, %fd93, %fd90;
	add.s32 	%r88, %r87, %r76;
	mul.wide.u32 	%rd68, %r88, 8;
	add.s64 	%rd69, %rd2, %rd68;
	ld.global.f64 	%fd95, [%rd69];
	mul.f64 	%fd96, %fd2, %fd95;
	add.s64 	%rd70, %rd1, %rd68;
	ld.global.f64 	%fd97, [%rd70];
	fma.rn.f64 	%fd98, %fd96, %fd97, %fd94;
	add.s32 	%r89, %r88, %r76;
	mul.wide.u32 	%rd71, %r89, 8;
	add.s64 	%rd72, %rd2, %rd71;
	ld.global.f64 	%fd99, [%rd72];
	mul.f64 	%fd100, %fd2, %fd99;
	add.s64 	%rd73, %rd1, %rd71;
	ld.global.f64 	%fd101, [%rd73];
	fma.rn.f64 	%fd102, %fd100, %fd101, %fd98;
	add.s32 	%r90, %r89, %r76;
	mul.wide.u32 	%rd74, %r90, 8;
	add.s64 	%rd75, %rd2, %rd74;
	ld.global.f64 	%fd103, [%rd75];
	mul.f64 	%fd104, %fd2, %fd103;
	add.s64 	%rd76, %rd1, %rd74;
	ld.global.f64 	%fd105, [%rd76];
	fma.rn.f64 	%fd106, %fd104, %fd105, %fd102;
	add.s32 	%r91, %r90, %r76;
	mul.wide.u32 	%rd77, %r91, 8;
	add.s64 	%rd78, %rd2, %rd77;
	ld.global.f64 	%fd107, [%rd78];
	mul.f64 	%fd108, %fd2, %fd107;
	add.s64 	%rd79, %rd1, %rd77;
	ld.global.f64 	%fd109, [%rd79];
	fma.rn.f64 	%fd110, %fd108, %fd109, %fd106;
	add.s32 	%r92, %r91, %r76;
	mul.wide.u32 	%rd80, %r92, 8;
	add.s64 	%rd81, %rd2, %rd80;
	ld.global.f64 	%fd111, [%rd81];
	mul.f64 	%fd112, %fd2, %fd111;
	add.s64 	%rd82, %rd1, %rd80;
	ld.global.f64 	%fd113, [%rd82];
	fma.rn.f64 	%fd157, %fd112, %fd113, %fd110;
	add.s32 	%r118, %r118, 8;
$L__BB8_8:
	setp.eq.s32 	%p8, %r7, 0;
	@%p8 bra 	$L__BB8_15;
	add.s32 	%r93, %r7, -1;
	setp.lt.u32 	%p9, %r93, 3;
	@%p9 bra 	$L__BB8_11;
	mad.lo.s32 	%r94, %r118, %r76, %r99;
	mul.wide.u32 	%rd83, %r94, 8;
	add.s64 	%rd84, %rd2, %rd83;
	ld.global.f64 	%fd115, [%rd84];
	mul.f64 	%fd116, %fd2, %fd115;
	add.s64 	%rd85, %rd1, %rd83;
	ld.global.f64 	%fd117, [%rd85];
	fma.rn.f64 	%fd118, %fd116, %fd117, %fd157;
	add.s32 	%r95, %r94, %r76;
	mul.wide.u32 	%rd86, %r95, 8;
	add.s64 	%rd87, %rd2, %rd86;
	ld.global.f64 	%fd119, [%rd87];
	mul.f64 	%fd120, %fd2, %fd119;
	add.s64 	%rd88, %rd1, %rd86;
	ld.global.f64 	%fd121, [%rd88];
	fma.rn.f64 	%fd122, %fd120, %fd121, %fd118;
	add.s32 	%r96, %r95, %r76;
	mul.wide.u32 	%rd89, %r96, 8;
	add.s64 	%rd90, %rd2, %rd89;
	ld.global.f64 	%fd123, [%rd90];
	mul.f64 	%fd124, %fd2, %fd123;
	add.s64 	%rd91, %rd1, %rd89;
	ld.global.f64 	%fd125, [%rd91];
	fma.rn.f64 	%fd126, %fd124, %fd125, %fd122;
	add.s32 	%r97, %r96, %r76;
	mul.wide.u32 	%rd92, %r97, 8;
	add.s64 	%rd93, %rd2, %rd92;
	ld.global.f64 	%fd127, [%rd93];
	mul.f64 	%fd128, %fd2, %fd127;
	add.s64 	%rd94, %rd1, %rd92;
	ld.global.f64 	%fd129, [%rd94];
	fma.rn.f64 	%fd157, %fd128, %fd129, %fd126;
	add.s32 	%r118, %r118, 4;
$L__BB8_11:
	setp.eq.s32 	%p10, %r9, 0;
	@%p10 bra 	$L__BB8_15;
	setp.eq.s32 	%p11, %r9, 1;
	mad.lo.s32 	%r72, %r118, %r76, %r99;
	mul.wide.u32 	%rd95, %r72, 8;
	add.s64 	%rd96, %rd2, %rd95;
	ld.global.f64 	%fd130, [%rd96];
	mul.f64 	%fd131, %fd2, %fd130;
	add.s64 	%rd97, %rd1, %rd95;
	ld.global.f64 	%fd132, [%rd97];
	fma.rn.f64 	%fd157, %fd131, %fd132, %fd157;
	@%p11 bra 	$L__BB8_15;
	setp.eq.s32 	%p12, %r9, 2;
	add.s32 	%r73, %r72, %r76;
	mul.wide.u32 	%rd98, %r73, 8;
	add.s64 	%rd99, %rd2, %rd98;
	ld.global.f64 	%fd133, [%rd99];
	mul.f64 	%fd134, %fd2, %fd133;
	add.s64 	%rd100, %rd1, %rd98;
	ld.global.f64 	%fd135, [%rd100];
	fma.rn.f64 	%fd157, %fd134, %fd135, %fd157;
	@%p12 bra 	$L__BB8_15;
	add.s32 	%r98, %r73, %r76;
	mul.wide.u32 	%rd101, %r98, 8;
	add.s64 	%rd102, %rd2, %rd101;
	ld.global.f64 	%fd136, [%rd102];
	mul.f64 	%fd137, %fd2, %fd136;
	add.s64 	%rd103, %rd1, %rd101;
	ld.global.f64 	%fd138, [%rd103];
	fma.rn.f64 	%fd157, %fd137, %fd138, %fd157;
$L__BB8_15:
	add.s32 	%r99, %r99, %r16;
	setp.lt.u32 	%p13, %r99, %r76;
	@%p13 bra 	$L__BB8_2;
	st.shared.f64 	[%r5], %fd157;
$L__BB8_17:
	bar.sync 	0;
	setp.gt.u32 	%p14, %r1, 31;
	@%p14 bra 	$L__BB8_20;
	ld.volatile.shared.f64 	%fd139, [%r5+32];
	ld.volatile.shared.f64 	%fd140, [%r5];
	add.f64 	%fd141, %fd139, %fd140;
	st.volatile.shared.f64 	[%r5], %fd141;
	ld.volatile.shared.f64 	%fd142, [%r5+16];
	ld.volatile.shared.f64 	%fd143, [%r5];
	add.f64 	%fd144, %fd142, %fd143;
	st.volatile.shared.f64 	[%r5], %fd144;
	ld.volatile.shared.f64 	%fd145, [%r5+8];
	ld.volatile.shared.f64 	%fd146, [%r5];
	add.f64 	%fd147, %fd145, %fd146;
	st.volatile.shared.f64 	[%r5], %fd147;
	setp.ne.s32 	%p15, %r1, 0;
	@%p15 bra 	$L__BB8_20;
	ld.param.u64 	%rd108, [_Z16multi_dot_kernelILj8EEviPdS0_S0_S0_j_param_4];
	ld.shared.f64 	%fd148, [sdata];
	cvta.to.global.u64 	%rd104, %rd108;
	mul.wide.u32 	%rd105, %r2, 8;
	add.s64 	%rd106, %rd104, %rd105;
	st.global.f64 	[%rd106], %fd148;
$L__BB8_20:
	ret;

}
.entry _Z16multi_dot_kernelILj4EEviPdS0_S0_S0_j(
	.param .u32 _Z16multi_dot_kernelILj4EEviPdS0_S0_S0_j_param_0,
	.param .u64 .ptr .align 1 _Z16multi_dot_kernelILj4EEviPdS0_S0_S0_j_param_1,
	.param .u64 .ptr .align 1 _Z16multi_dot_kernelILj4EEviPdS0_S0_S0_j_param_2,
	.param .u64 .ptr .align 1 _Z16multi_dot_kernelILj4EEviPdS0_S0_S0_j_param_3,
	.param .u64 .ptr .align 1 _Z16multi_dot_kernelILj4EEviPdS0_S0_S0_j_param_4,
	.param .u32 _Z16multi_dot_kernelILj4EEviPdS0_S0_S0_j_param_5
)
{
	.reg .pred 	%p<16>;
	.reg .b32 	%r<120>;
	.reg .b64 	%rd<109>;
	.reg .b64 	%fd<155>;

	ld.param.u32 	%r75, [_Z16multi_dot_kernelILj4EEviPdS0_S0_S0_j_param_0];
	ld.param.u64 	%rd5, [_Z16multi_dot_kernelILj4EEviPdS0_S0_S0_j_param_2];
	ld.param.u64 	%rd6, [_Z16multi_dot_kernelILj4EEviPdS0_S0_S0_j_param_3];
	ld.param.u32 	%r76, [_Z16multi_dot_kernelILj4EEviPdS0_S0_S0_j_param_5];
	cvta.to.global.u64 	%rd1, %rd6;
	cvta.to.global.u64 	%rd2, %rd5;
	mov.u32 	%r1, %tid.x;
	mov.u32 	%r2, %ctaid.x;
	mov.u32 	%r3, %ntid.x;
	mad.lo.s32 	%r99, %r2, %r3, %r1;
	shl.b32 	%r77, %r1, 3;
	mov.u32 	%r78, sdata;
	add.s32 	%r5, %r78, %r77;
	mov.b64 	%rd7, 0;
	st.shared.u64 	[%r5], %rd7;
	setp.ge.u32 	%p1, %r99, %r76;
	setp.lt.s32 	%p2, %r75, 1;
	or.pred  	%p3, %p1, %p2;
	@%p3 bra 	$L__BB9_17;
	and.b32  	%r6, %r75, 15;
	and.b32  	%r7, %r75, 7;
	and.b32  	%r8, %r75, 2147483632;
	and.b32  	%r9, %r75, 3;
	neg.s32 	%r10, %r8;
	shl.b32 	%r11, %r76, 4;
	mul.lo.s32 	%r12, %r76, 6;
	mul.lo.s32 	%r13, %r76, 13;
	mul.lo.s32 	%r14, %r76, 14;
	mul.lo.s32 	%r15, %r76, 15;
	mov.u32 	%r79, %nctaid.x;
	mul.lo.s32 	%r16, %r3, %r79;
	mov.f64 	%fd154, 0d0000000000000000;
$L__BB9_2:
	ld.param.u64 	%rd107, [_Z16multi_dot_kernelILj4EEviPdS0_S0_S0_j_param_1];
	setp.lt.u32 	%p4, %r75, 16;
	cvta.to.global.u64 	%rd8, %rd107;
	mul.wide.u32 	%rd9, %r99, 8;
	add.s64 	%rd10, %rd8, %rd9;
	ld.global.f64 	%fd2, [%rd10];
	mov.b32 	%r118, 0;
	@%p4 bra 	$L__BB9_5;
	add.s32 	%r115, %r76, %r99;
	shl.b32 	%r81, %r76, 1;
	add.s32 	%r114, %r81, %r99;
	mad.lo.s32 	%r113, %r76, 3, %r99;
	shl.b32 	%r82, %r76, 2;
	add.s32 	%r112, %r82, %r99;
	mad.lo.s32 	%r111, %r76, 5, %r99;
	add.s32 	%r110, %r12, %r99;
	mad.lo.s32 	%r109, %r76, 7, %r99;
	shl.b32 	%r83, %r76, 3;
	add.s32 	%r108, %r83, %r99;
	mad.lo.s32 	%r107, %r76, 9, %r99;
	mad.lo.s32 	%r106, %r76, 10, %r99;
	mad.lo.s32 	%r105, %r76, 11, %r99;
	mad.lo.s32 	%r104, %r76, 12, %r99;
	add.s32 	%r103, %r13, %r99;
	add.s32 	%r102, %r14, %r99;
	add.s32 	%r101, %r15, %r99;
	mov.u32 	%r100, %r99;
	mov.u32 	%r116, %r10;
$L__BB9_4:
	.pragma "nounroll";
	mul.wide.u32 	%rd11, %r100, 8;
	add.s64 	%rd12, %rd2, %rd11;
	ld.global.f64 	%fd19, [%rd12];
	mul.f64 	%fd20, %fd2, %fd19;
	add.s64 	%rd13, %rd1, %rd11;
	ld.global.f64 	%fd21, [%rd13];
	fma.rn.f64 	%fd22, %fd20, %fd21, %fd154;
	mul.wide.u32 	%rd14, %r115, 8;
	add.s64 	%rd15, %rd2, %rd14;
	ld.global.f64 	%fd23, [%rd15];
	mul.f64 	%fd24, %fd2, %fd23;
	add.s64 	%rd16, %rd1, %rd14;
	ld.global.f64 	%fd25, [%rd16];
	fma.rn.f64 	%fd26, %fd24, %fd25, %fd22;
	mul.wide.u32 	%rd17, %r114, 8;
	add.s64 	%rd18, %rd2, %rd17;
	ld.global.f64 	%fd27, [%rd18];
	mul.f64 	%fd28, %fd2, %fd27;
	add.s64 	%rd19, %rd1, %rd17;
	ld.global.f64 	%fd29, [%rd19];
	fma.rn.f64 	%fd30, %fd28, %fd29, %fd26;
	mul.wide.u32 	%rd20, %r113, 8;
	add.s64 	%rd21, %rd2, %rd20;
	ld.global.f64 	%fd31, [%rd21];
	mul.f64 	%fd32, %fd2, %fd31;
	add.s64 	%rd22, %rd1, %rd20;
	ld.global.f64 	%fd33, [%rd22];
	fma.rn.f64 	%fd34, %fd32, %fd33, %fd30;
	mul.wide.u32 	%rd23, %r112, 8;
	add.s64 	%rd24, %rd2, %rd23;
	ld.global.f64 	%fd35, [%rd24];
	mul.f64 	%fd36, %fd2, %fd35;
	add.s64 	%rd25, %rd1, %rd23;
	ld.global.f64 	%fd37, [%rd25];
	fma.rn.f64 	%fd38, %fd36, %fd37, %fd34;
	mul.wide.u32 	%rd26, %r111, 8;
	add.s64 	%rd27, %rd2, %rd26;
	ld.global.f64 	%fd39, [%rd27];
	mul.f64 	%fd40, %fd2, %fd39;
	add.s64 	%rd28, %rd1, %rd26;
	ld.global.f64 	%fd41, [%rd28];
	fma.rn.f64 	%fd42, %fd40, %fd41, %fd38;
	mul.wide.u32 	%rd29, %r110, 8;
	add.s64 	%rd30, %rd2, %rd29;
	ld.global.f64 	%fd43, [%rd30];
	mul.f64 	%fd44, %fd2, %fd43;
	add.s64 	%rd31, %rd1, %rd29;
	ld.global.f64 	%fd45, [%rd31];
	fma.rn.f64 	%fd46, %fd44, %fd45, %fd42;
	mul.wide.u32 	%rd32, %r109, 8;
	add.s64 	%rd33, %rd2, %rd32;
	ld.global.f64 	%fd47, [%rd33];
	mul.f64 	%fd48, %fd2, %fd47;
	add.s64 	%rd34, %rd1, %rd32;
	ld.global.f64 	%fd49, [%rd34];
	fma.rn.f64 	%fd50, %fd48, %fd49, %fd46;
	mul.wide.u32 	%rd35, %r108, 8;
	add.s64 	%rd36, %rd2, %rd35;
	ld.global.f64 	%fd51, [%rd36];
	mul.f64 	%fd52, %fd2, %fd51;
	add.s64 	%rd37, %rd1, %rd35;
	ld.global.f64 	%fd53, [%rd37];
	fma.rn.f64 	%fd54, %fd52, %fd53, %fd50;
	mul.wide.u32 	%rd38, %r107, 8;
	add.s64 	%rd39, %rd2, %rd38;
	ld.global.f64 	%fd55, [%rd39];
	mul.f64 	%fd56, %fd2, %fd55;
	add.s64 	%rd40, %rd1, %rd38;
	ld.global.f64 	%fd57, [%rd40];
	fma.rn.f64 	%fd58, %fd56, %fd57, %fd54;
	mul.wide.u32 	%rd41, %r106, 8;
	add.s64 	%rd42, %rd2, %rd41;
	ld.global.f64 	%fd59, [%rd42];
	mul.f64 	%fd60, %fd2, %fd59;
	add.s64 	%rd43, %rd1, %rd41;
	ld.global.f64 	%fd61, [%rd43];
	fma.rn.f64 	%fd62, %fd60, %fd61, %fd58;
	mul.wide.u32 	%rd44, %r105, 8;
	add.s64 	%rd45, %rd2, %rd44;
	ld.global.f64 	%fd63, [%rd45];
	mul.f64 	%fd64, %fd2, %fd63;
	add.s64 	%rd46, %rd1, %rd44;
	ld.global.f64 	%fd65, [%rd46];
	fma.rn.f64 	%fd66, %fd64, %fd65, %fd62;
	mul.wide.u32 	%rd47, %r104, 8;
	add.s64 	%rd48, %rd2, %rd47;
	ld.global.f64 	%fd67, [%rd48];
	mul.f64 	%fd68, %fd2, %fd67;
	add.s64 	%rd49, %rd1, %rd47;
	ld.global.f64 	%fd69, [%rd49];
	fma.rn.f64 	%fd70, %fd68, %fd69, %fd66;
	mul.wide.u32 	%rd50, %r103, 8;
	add.s64 	%rd51, %rd2, %rd50;
	ld.global.f64 	%fd71, [%rd51];
	mul.f64 	%fd72, %fd2, %fd71;
	add.s64 	%rd52, %rd1, %rd50;
	ld.global.f64 	%fd73, [%rd52];
	fma.rn.f64 	%fd74, %fd72, %fd73, %fd70;
	mul.wide.u32 	%rd53, %r102, 8;
	add.s64 	%rd54, %rd2, %rd53;
	ld.global.f64 	%fd75, [%rd54];
	mul.f64 	%fd76, %fd2, %fd75;
	add.s64 	%rd55, %rd1, %rd53;
	ld.global.f64 	%fd77, [%rd55];
	fma.rn.f64 	%fd78, %fd76, %fd77, %fd74;
	mul.wide.u32 	%rd56, %r101, 8;
	add.s64 	%rd57, %rd2, %rd56;
	ld.global.f64 	%fd79, [%rd57];
	mul.f64 	%fd80, %fd2, %fd79;
	add.s64 	%rd58, %rd1, %rd56;
	ld.global.f64 	%fd81, [%rd58];
	fma.rn.f64 	%fd154, %fd80, %fd81, %fd78;
	add.s32 	%r116, %r116, 16;
	add.s32 	%r115, %r115, %r11;
	add.s32 	%r114, %r114, %r11;
	add.s32 	%r113, %r113, %r11;
	add.s32 	%r112, %r112, %r11;
	add.s32 	%r111, %r111, %r11;
	add.s32 	%r110, %r110, %r11;
	add.s32 	%r109, %r109, %r11;
	add.s32 	%r108, %r108, %r11;
	add.s32 	%r107, %r107, %r11;
	add.s32 	%r106, %r106, %r11;
	add.s32 	%r105, %r105, %r11;
	add.s32 	%r104, %r104, %r11;
	add.s32 	%r103, %r103, %r11;
	add.s32 	%r102, %r102, %r11;
	add.s32 	%r101, %r101, %r11;
	add.s32 	%r100, %r100, %r11;
	setp.ne.s32 	%p5, %r116, 0;
	mov.u32 	%r118, %r8;
	@%p5 bra 	$L__BB9_4;
$L__BB9_5:
	setp.eq.s32 	%p6, %r6, 0;
	@%p6 bra 	$L__BB9_15;
	add.s32 	%r84, %r6, -1;
	setp.lt.u32 	%p7, %r84, 7;
	@%p7 bra 	$L__BB9_8;
	mad.lo.s32 	%r85, %r118, %r76, %r99;
	mul.wide.u32 	%rd59, %r85, 8;
	add.s64 	%rd60, %rd2, %rd59;
	ld.global.f64 	%fd83, [%rd60];
	mul.f64 	%fd84, %fd2, %fd83;
	add.s64 	%rd61, %rd1, %rd59;
	ld.global.f64 	%fd85, [%rd61];
	fma.rn.f64 	%fd86, %fd84, %fd85, %fd154;
	add.s32 	%r86, %r85, %r76;
	mul.wide.u32 	%rd62, %r86, 8;
	add.s64 	%rd63, %rd2, %rd62;
	ld.global.f64 	%fd87, [%rd63];
	mul.f64 	%fd88, %fd2, %fd87;
	add.s64 	%rd64, %rd1, %rd62;
	ld.global.f64 	%fd89, [%rd64];
	fma.rn.f64 	%fd90, %fd88, %fd89, %fd86;
	add.s32 	%r87, %r86, %r76;
	mul.wide.u32 	%rd65, %r87, 8;
	add.s64 	%rd66, %rd2, %rd65;
	ld.global.f64 	%fd91, [%rd66];
	mul.f64 	%fd92, %fd2, %fd91;
	add.s64 	%rd67, %rd1, %rd65;
	ld.global.f64 	%fd93, [%rd67];
	fma.rn.f64 	%fd94, %fd92, %fd93, %fd90;
	add.s32 	%r88, %r87, %r76;
	mul.wide.u32 	%rd68, %r88, 8;
	add.s64 	%rd69, %rd2, %rd68;
	ld.global.f64 	%fd95, [%rd69];
	mul.f64 	%fd96, %fd2, %fd95;
	add.s64 	%rd70, %rd1, %rd68;
	ld.global.f64 	%fd97, [%rd70];
	fma.rn.f64 	%fd98, %fd96, %fd97, %fd94;
	add.s32 	%r89, %r88, %r76;
	mul.wide.u32 	%rd71, %r89, 8;
	add.s64 	%rd72, %rd2, %rd71;
	ld.global.f64 	%fd99, [%rd72];
	mul.f64 	%fd100, %fd2, %fd99;
	add.s64 	%rd73, %rd1, %rd71;
	ld.global.f64 	%fd101, [%rd73];
	fma.rn.f64 	%fd102, %fd100, %fd101, %fd98;
	add.s32 	%r90, %r89, %r76;
	mul.wide.u32 	%rd74, %r90, 8;
	add.s64 	%rd75, %rd2, %rd74;
	ld.global.f64 	%fd103, [%rd75];
	mul.f64 	%fd104, %fd2, %fd103;
	add.s64 	%rd76, %rd1, %rd74;
	ld.global.f64 	%fd105, [%rd76];
	fma.rn.f64 	%fd106, %fd104, %fd105, %fd102;
	add.s32 	%r91, %r90, %r76;
	mul.wide.u32 	%rd77, %r91, 8;
	add.s64 	%rd78, %rd2, %rd77;
	ld.global.f64 	%fd107, [%rd78];
	mul.f64 	%fd108, %fd2, %fd107;
	add.s64 	%rd79, %rd1, %rd77;
	ld.global.f64 	%fd109, [%rd79];
	fma.rn.f64 	%fd110, %fd108, %fd109, %fd106;
	add.s32 	%r92, %r91, %r76;
	mul.wide.u32 	%rd80, %r92, 8;
	add.s64 	%rd81, %rd2, %rd80;
	ld.global.f64 	%fd111, [%rd81];
	mul.f64 	%fd112, %fd2, %fd111;
	add.s64 	%rd82, %rd1, %rd80;
	ld.global.f64 	%fd113, [%rd82];
	fma.rn.f64 	%fd154, %fd112, %fd113, %fd110;
	add.s32 	%r118, %r118, 8;
$L__BB9_8:
	setp.eq.s32 	%p8, %r7, 0;
	@%p8 bra 	$L__BB9_15;
	add.s32 	%r93, %r7, -1;
	setp.lt.u32 	%p9, %r93, 3;
	@%p9 bra 	$L__BB9_11;
	mad.lo.s32 	%r94, %r118, %r76, %r99;
	mul.wide.u32 	%rd83, %r94, 8;
	add.s64 	%rd84, %rd2, %rd83;
	ld.global.f64 	%fd115, [%rd84];
	mul.f64 	%fd116, %fd2, %fd115;
	add.s64 	%rd85, %rd1, %rd83;
	ld.global.f64 	%fd117, [%rd85];
	fma.rn.f64 	%fd118, %fd116, %fd117, %fd154;
	add.s32 	%r95, %r94, %r76;
	mul.wide.u32 	%rd86, %r95, 8;
	add.s64 	%rd87, %rd2, %rd86;
	ld.global.f64 	%fd119, [%rd87];
	mul.f64 	%fd120, %fd2, %fd119;
	add.s64 	%rd88, %rd1, %rd86;
	ld.global.f64 	%fd121, [%rd88];
	fma.rn.f64 	%fd122, %fd120, %fd121, %fd118;
	add.s32 	%r96, %r95, %r76;
	mul.wide.u32 	%rd89, %r96, 8;
	add.s64 	%rd90, %rd2, %rd89;
	ld.global.f64 	%fd123, [%rd90];
	mul.f64 	%fd124, %fd2, %fd123;
	add.s64 	%rd91, %rd1, %rd89;
	ld.global.f64 	%fd125, [%rd91];
	fma.rn.f64 	%fd126, %fd124, %fd125, %fd122;
	add.s32 	%r97, %r96, %r76;
	mul.wide.u32 	%rd92, %r97, 8;
	add.s64 	%rd93, %rd2, %rd92;
	ld.global.f64 	%fd127, [%rd93];
	mul.f64 	%fd128, %fd2, %fd127;
	add.s64 	%rd94, %rd1, %rd92;
	ld.global.f64 	%fd129, [%rd94];
	fma.rn.f64 	%fd154, %fd128, %fd129, %fd126;
	add.s32 	%r118, %r118, 4;
$L__BB9_11:
	setp.eq.s32 	%p10, %r9, 0;
	@%p10 bra 	$L__BB9_15;
	setp.eq.s32 	%p11, %r9, 1;
	mad.lo.s32 	%r72, %r118, %r76, %r99;
	mul.wide.u32 	%rd95, %r72, 8;
	add.s64 	%rd96, %rd2, %rd95;
	ld.global.f64 	%fd130, [%rd96];
	mul.f64 	%fd131, %fd2, %fd130;
	add.s64 	%rd97, %rd1, %rd95;
	ld.global.f64 	%fd132, [%rd97];
	fma.rn.f64 	%fd154, %fd131, %fd132, %fd154;
	@%p11 bra 	$L__BB9_15;
	setp.eq.s32 	%p12, %r9, 2;
	add.s32 	%r73, %r72, %r76;
	mul.wide.u32 	%rd98, %r73, 8;
	add.s64 	%rd99, %rd2, %rd98;
	ld.global.f64 	%fd133, [%rd99];
	mul.f64 	%fd134, %fd2, %fd133;
	add.s64 	%rd100, %rd1, %rd98;
	ld.global.f64 	%fd135, [%rd100];
	fma.rn.f64 	%fd154, %fd134, %fd135, %fd154;
	@%p12 bra 	$L__BB9_15;
	add.s32 	%r98, %r73, %r76;
	mul.wide.u32 	%rd101, %r98, 8;
	add.s64 	%rd102, %rd2, %rd101;
	ld.global.f64 	%fd136, [%rd102];
	mul.f64 	%fd137, %fd2, %fd136;
	add.s64 	%rd103, %rd1, %rd101;
	ld.global.f64 	%fd138, [%rd103];
	fma.rn.f64 	%fd154, %fd137, %fd138, %fd154;
$L__BB9_15:
	add.s32 	%r99, %r99, %r16;
	setp.lt.u32 	%p13, %r99, %r76;
	@%p13 bra 	$L__BB9_2;
	st.shared.f64 	[%r5], %fd154;
$L__BB9_17:
	bar.sync 	0;
	setp.gt.u32 	%p14, %r1, 31;
	@%p14 bra 	$L__BB9_20;
	ld.volatile.shared.f64 	%fd139, [%r5+16];
	ld.volatile.shared.f64 	%fd140, [%r5];
	add.f64 	%fd141, %fd139, %fd140;
	st.volatile.shared.f64 	[%r5], %fd141;
	ld.volatile.shared.f64 	%fd142, [%r5+8];
	ld.volatile.shared.f64 	%fd143, [%r5];
	add.f64 	%fd144, %fd142, %fd143;
	st.volatile.shared.f64 	[%r5], %fd144;
	setp.ne.s32 	%p15, %r1, 0;
	@%p15 bra 	$L__BB9_20;
	ld.param.u64 	%rd108, [_Z16multi_dot_kernelILj4EEviPdS0_S0_S0_j_param_4];
	ld.shared.f64 	%fd145, [sdata];
	cvta.to.global.u64 	%rd104, %rd108;
	mul.wide.u32 	%rd105, %r2, 8;
	add.s64 	%rd106, %rd104, %rd105;
	st.global.f64 	[%rd106], %fd145;
$L__BB9_20:
	ret;

}
.entry _Z16multi_dot_kernelILj2EEviPdS0_S0_S0_j(
	.param .u32 _Z16multi_dot_kernelILj2EEviPdS0_S0_S0_j_param_0,
	.param .u64 .ptr .align 1 _Z16multi_dot_kernelILj2EEviPdS0_S0_S0_j_param_1,
	.param .u64 .ptr .align 1 _Z16multi_dot_kernelILj2EEviPdS0_S0_S0_j_param_2,
	.param .u64 .ptr .align 1 _Z16multi_dot_kernelILj2EEviPdS0_S0_S0_j_param_3,
	.param .u64 .ptr .align 1 _Z16multi_dot_kernelILj2EEviPdS0_S0_S0_j_param_4,
	.param .u32 _Z16multi_dot_kernelILj2EEviPdS0_S0_S0_j_param_5
)
{
	.reg .pred 	%p<16>;
	.reg .b32 	%r<120>;
	.reg .b64 	%rd<109>;
	.reg .b64 	%fd<152>;

	ld.param.u32 	%r75, [_Z16multi_dot_kernelILj2EEviPdS0_S0_S0_j_param_0];
	ld.param.u64 	%rd5, [_Z16multi_dot_kernelILj2EEviPdS0_S0_S0_j_param_2];
	ld.param.u64 	%rd6, [_Z16multi_dot_kernelILj2EEviPdS0_S0_S0_j_param_3];
	ld.param.u32 	%r76, [_Z16multi_dot_kernelILj2EEviPdS0_S0_S0_j_param_5];
	cvta.to.global.u64 	%rd1, %rd6;
	cvta.to.global.u64 	%rd2, %rd5;
	mov.u32 	%r1, %tid.x;
	mov.u32 	%r2, %ctaid.x;
	mov.u32 	%r3, %ntid.x;
	mad.lo.s32 	%r99, %r2, %r3, %r1;
	shl.b32 	%r77, %r1, 3;
	mov.u32 	%r78, sdata;
	add.s32 	%r5, %r78, %r77;
	mov.b64 	%rd7, 0;
	st.shared.u64 	[%r5], %rd7;
	setp.ge.u32 	%p1, %r99, %r76;
	setp.lt.s32 	%p2, %r75, 1;
	or.pred  	%p3, %p1, %p2;
	@%p3 bra 	$L__BB10_17;
	and.b32  	%r6, %r75, 15;
	and.b32  	%r7, %r75, 7;
	and.b32  	%r8, %r75, 2147483632;
	and.b32  	%r9, %r75, 3;
	neg.s32 	%r10, %r8;
	shl.b32 	%r11, %r76, 4;
	mul.lo.s32 	%r12, %r76, 6;
	mul.lo.s32 	%r13, %r76, 13;
	mul.lo.s32 	%r14, %r76, 14;
	mul.lo.s32 	%r15, %r76, 15;
	mov.u32 	%r79, %nctaid.x;
	mul.lo.s32 	%r16, %r3, %r79;
	mov.f64 	%fd151, 0d0000000000000000;
$L__BB10_2:
	ld.param.u64 	%rd107, [_Z16multi_dot_kernelILj2EEviPdS0_S0_S0_j_param_1];
	setp.lt.u32 	%p4, %r75, 16;
	cvta.to.global.u64 	%rd8, %rd107;
	mul.wide.u32 	%rd9, %r99, 8;
	add.s64 	%rd10, %rd8, %rd9;
	ld.global.f64 	%fd2, [%rd10];
	mov.b32 	%r118, 0;
	@%p4 bra 	$L__BB10_5;
	add.s32 	%r115, %r76, %r99;
	shl.b32 	%r81, %r76, 1;
	add.s32 	%r114, %r81, %r99;
	mad.lo.s32 	%r113, %r76, 3, %r99;
	shl.b32 	%r82, %r76, 2;
	add.s32 	%r112, %r82, %r99;
	mad.lo.s32 	%r111, %r76, 5, %r99;
	add.s32 	%r110, %r12, %r99;
	mad.lo.s32 	%r109, %r76, 7, %r99;
	shl.b32 	%r83, %r76, 3;
	add.s32 	%r108, %r83, %r99;
	mad.lo.s32 	%r107, %r76, 9, %r99;
	mad.lo.s32 	%r106, %r76, 10, %r99;
	mad.lo.s32 	%r105, %r76, 11, %r99;
	mad.lo.s32 	%r104, %r76, 12, %r99;
	add.s32 	%r103, %r13, %r99;
	add.s32 	%r102, %r14, %r99;
	add.s32 	%r101, %r15, %r99;
	mov.u32 	%r100, %r99;
	mov.u32 	%r116, %r10;
$L__BB10_4:
	.pragma "nounroll";
	mul.wide.u32 	%rd11, %r100, 8;
	add.s64 	%rd12, %rd2, %rd11;
	ld.global.f64 	%fd19, [%rd12];
	mul.f64 	%fd20, %fd2, %fd19;
	add.s64 	%rd13, %rd1, %rd11;
	ld.global.f64 	%fd21, [%rd13];
	fma.rn.f64 	%fd22, %fd20, %fd21, %fd151;
	mul.wide.u32 	%rd14, %r115, 8;
	add.s64 	%rd15, %rd2, %rd14;
	ld.global.f64 	%fd23, [%rd15];
	mul.f64 	%fd24, %fd2, %fd23;
	add.s64 	%rd16, %rd1, %rd14;
	ld.global.f64 	%fd25, [%rd16];
	fma.rn.f64 	%fd26, %fd24, %fd25, %fd22;
	mul.wide.u32 	%rd17, %r114, 8;
	add.s64 	%rd18, %rd2, %rd17;
	ld.global.f64 	%fd27, [%rd18];
	mul.f64 	%fd28, %fd2, %fd27;
	add.s64 	%rd19, %rd1, %rd17;
	ld.global.f64 	%fd29, [%rd19];
	fma.rn.f64 	%fd30, %fd28, %fd29, %fd26;
	mul.wide.u32 	%rd20, %r113, 8;
	add.s64 	%rd21, %rd2, %rd20;
	ld.global.f64 	%fd31, [%rd21];
	mul.f64 	%fd32, %fd2, %fd31;
	add.s64 	%rd22, %rd1, %rd20;
	ld.global.f64 	%fd33, [%rd22];
	fma.rn.f64 	%fd34, %fd32, %fd33, %fd30;
	mul.wide.u32 	%rd23, %r112, 8;
	add.s64 	%rd24, %rd2, %rd23;
	ld.global.f64 	%fd35, [%rd24];
	mul.f64 	%fd36, %fd2, %fd35;
	add.s64 	%rd25, %rd1, %rd23;
	ld.global.f64 	%fd37, [%rd25];
	fma.rn.f64 	%fd38, %fd36, %fd37, %fd34;
	mul.wide.u32 	%rd26, %r111, 8;
	add.s64 	%rd27, %rd2, %rd26;
	ld.global.f64 	%fd39, [%rd27];
	mul.f64 	%fd40, %fd2, %fd39;
	add.s64 	%rd28, %rd1, %rd26;
	ld.global.f64 	%fd41, [%rd28];
	fma.rn.f64 	%fd42, %fd40, %fd41, %fd38;
	mul.wide.u32 	%rd29, %r110, 8;
	add.s64 	%rd30, %rd2, %rd29;
	ld.global.f64 	%fd43, [%rd30];
	mul.f64 	%fd44, %fd2, %fd43;
	add.s64 	%rd31, %rd1, %rd29;
	ld.global.f64 	%fd45, [%rd31];
	fma.rn.f64 	%fd46, %fd44, %fd45, %fd42;
	mul.wide.u32 	%rd32, %r109, 8;
	add.s64 	%rd33, %rd2, %rd32;
	ld.global.f64 	%fd47, [%rd33];
	mul.f64 	%fd48, %fd2, %fd47;
	add.s64 	%rd34, %rd1, %rd32;
	ld.global.f64 	%fd49, [%rd34];
	fma.rn.f64 	%fd50, %fd48, %fd49, %fd46;
	mul.wide.u32 	%rd35, %r108, 8;
	add.s64 	%rd36, %rd2, %rd35;
	ld.global.f64 	%fd51, [%rd36];
	mul.f64 	%fd52, %fd2, %fd51;
	add.s64 	%rd37, %rd1, %rd35;
	ld.global.f64 	%fd53, [%rd37];
	fma.rn.f64 	%fd54, %fd52, %fd53, %fd50;
	mul.wide.u32 	%rd38, %r107, 8;
	add.s64 	%rd39, %rd2, %rd38;
	ld.global.f64 	%fd55, [%rd39];
	mul.f64 	%fd56, %fd2, %fd55;
	add.s64 	%rd40, %rd1, %rd38;
	ld.global.f64 	%fd57, [%rd40];
	fma.rn.f64 	%fd58, %fd56, %fd57, %fd54;
	mul.wide.u32 	%rd41, %r106, 8;
	add.s64 	%rd42, %rd2, %rd41;
	ld.global.f64 	%fd59, [%rd42];
	mul.f64 	%fd60, %fd2, %fd59;
	add.s64 	%rd43, %rd1, %rd41;
	ld.global.f64 	%fd61, [%rd43];
	fma.rn.f64 	%fd62, %fd60, %fd61, %fd58;
	mul.wide.u32 	%rd44, %r105, 8;
	add.s64 	%rd45, %rd2, %rd44;
	ld.global.f64 	%fd63, [%rd45];
	mul.f64 	%fd64, %fd2, %fd63;
	add.s64 	%rd46, %rd1, %rd44;
	ld.global.f64 	%fd65, [%rd46];
	fma.rn.f64 	%fd66, %fd64, %fd65, %fd62;
	mul.wide.u32 	%rd47, %r104, 8;
	add.s64 	%rd48, %rd2, %rd47;
	ld.global.f64 	%fd67, [%rd48];
	mul.f64 	%fd68, %fd2, %fd67;
	add.s64 	%rd49, %rd1, %rd47;
	ld.global.f64 	%fd69, [%rd49];
	fma.rn.f64 	%fd70, %fd68, %fd69, %fd66;
	mul.wide.u32 	%rd50, %r103, 8;
	add.s64 	%rd51, %rd2, %rd50;
	ld.global.f64 	%fd71, [%rd51];
	mul.f64 	%fd72, %fd2, %fd71;
	add.s64 	%rd52, %rd1, %rd50;
	ld.global.f64 	%fd73, [%rd52];
	fma.rn.f64 	%fd74, %fd72, %fd73, %fd70;
	mul.wide.u32 	%rd53, %r102, 8;
	add.s64 	%rd54, %rd2, %rd53;
	ld.global.f64 	%fd75, [%rd54];
	mul.f64 	%fd76, %fd2, %fd75;
	add.s64 	%rd55, %rd1, %rd53;
	ld.global.f64 	%fd77, [%rd55];
	fma.rn.f64 	%fd78, %fd76, %fd77, %fd74;
	mul.wide.u32 	%rd56, %r101, 8;
	add.s64 	%rd57, %rd2, %rd56;
	ld.global.f64 	%fd79, [%rd57];
	mul.f64 	%fd80, %fd2, %fd79;
	add.s64 	%rd58, %rd1, %rd56;
	ld.global.f64 	%fd81, [%rd58];
	fma.rn.f64 	%fd151, %fd80, %fd81, %fd78;
	add.s32 	%r116, %r116, 16;
	add.s32 	%r115, %r115, %r11;
	add.s32 	%r114, %r114, %r11;
	add.s32 	%r113, %r113, %r11;
	add.s32 	%r112, %r112, %r11;
	add.s32 	%r111, %r111, %r11;
	add.s32 	%r110, %r110, %r11;
	add.s32 	%r109, %r109, %r11;
	add.s32 	%r108, %r108, %r11;
	add.s32 	%r107, %r107, %r11;
	add.s32 	%r106, %r106, %r11;
	add.s32 	%r105, %r105, %r11;
	add.s32 	%r104, %r104, %r11;
	add.s32 	%r103, %r103, %r11;
	add.s32 	%r102, %r102, %r11;
	add.s32 	%r101, %r101, %r11;
	add.s32 	%r100, %r100, %r11;
	setp.ne.s32 	%p5, %r116, 0;
	mov.u32 	%r118, %r8;
	@%p5 bra 	$L__BB10_4;
$L__BB10_5:
	setp.eq.s32 	%p6, %r6, 0;
	@%p6 bra 	$L__BB10_15;
	add.s32 	%r84, %r6, -1;
	setp.lt.u32 	%p7, %r84, 7;
	@%p7 bra 	$L__BB10_8;
	mad.lo.s32 	%r85, %r118, %r76, %r99;
	mul.wide.u32 	%rd59, %r85, 8;
	add.s64 	%rd60, %rd2, %rd59;
	ld.global.f64 	%fd83, [%rd60];
	mul.f64 	%fd84, %fd2, %fd83;
	add.s64 	%rd61, %rd1, %rd59;
	ld.global.f64 	%fd85, [%rd61];
	fma.rn.f64 	%fd86, %fd84, %fd85, %fd151;
	add.s32 	%r86, %r85, %r76;
	mul.wide.u32 	%rd62, %r86, 8;
	add.s64 	%rd63, %rd2, %rd62;
	ld.global.f64 	%fd87, [%rd63];
	mul.f64 	%fd88, %fd2, %fd87;
	add.s64 	%rd64, %rd1, %rd62;
	ld.global.f64 	%fd89, [%rd64];
	fma.rn.f64 	%fd90, %fd88, %fd89, %fd86;
	add.s32 	%r87, %r86, %r76;
	mul.wide.u32 	%rd65, %r87, 8;
	add.s64 	%rd66, %rd2, %rd65;
	ld.global.f64 	%fd91, [%rd66];
	mul.f64 	%fd92, %fd2, %fd91;
	add.s64 	%rd67, %rd1, %rd65;
	ld.global.f64 	%fd93, [%rd67];
	fma.rn.f64 	%fd94, %fd92, %fd93, %fd90;
	add.s32 	%r88, %r87, %r76;
	mul.wide.u32 	%rd68, %r88, 8;
	add.s64 	%rd69, %rd2, %rd68;
	ld.global.f64 	%fd95, [%rd69];
	mul.f64 	%fd96, %fd2, %fd95;
	add.s64 	%rd70, %rd1, %rd68;
	ld.global.f64 	%fd97, [%rd70];
	fma.rn.f64 	%fd98, %fd96, %fd97, %fd94;
	add.s32 	%r89, %r88, %r76;
	mul.wide.u32 	%rd71, %r89, 8;
	add.s64 	%rd72, %rd2, %rd71;
	ld.global.f64 	%fd99, [%rd72];
	mul.f64 	%fd100, %fd2, %fd99;
	add.s64 	%rd73, %rd1, %rd71;
	ld.global.f64 	%fd101, [%rd73];
	fma.rn.f64 	%fd102, %fd100, %fd101, %fd98;
	add.s32 	%r90, %r89, %r76;
	mul.wide.u32 	%rd74, %r90, 8;
	add.s64 	%rd75, %rd2, %rd74;
	ld.global.f64 	%fd103, [%rd75];
	mul.f64 	%fd104, %fd2, %fd103;
	add.s64 	%rd76, %rd1, %rd74;
	ld.global.f64 	%fd105, [%rd76];
	fma.rn.f64 	%fd106, %fd104, %fd105, %fd102;
	add.s32 	%r91, %r90, %r76;
	mul.wide.u32 	%rd77, %r91, 8;
	add.s64 	%rd78, %rd2, %rd77;
	ld.global.f64 	%fd107, [%rd78];
	mul.f64 	%fd108, %fd2, %fd107;
	add.s64 	%rd79, %rd1, %rd77;
	ld.global.f64 	%fd109, [%rd79];
	fma.rn.f64 	%fd110, %fd108, %fd109, %fd106;
	add.s32 	%r92, %r91, %r76;
	mul.wide.u32 	%rd80, %r92, 8;
	add.s64 	%rd81, %rd2, %rd80;
	ld.global.f64 	%fd111, [%rd81];
	mul.f64 	%fd112, %fd2, %fd111;
	add.s64 	%rd82, %rd1, %rd80;
	ld.global.f64 	%fd113, [%rd82];
	fma.rn.f64 	%fd151, %fd112, %fd113, %fd110;
	add.s32 	%r118, %r118, 8;
$L__BB10_8:
	setp.eq.s32 	%p8, %r7, 0;
	@%p8 bra 	$L__BB10_15;
	add.s32 	%r93, %r7, -1;
	setp.lt.u32 	%p9, %r93, 3;
	@%p9 bra 	$L__BB10_11;
	mad.lo.s32 	%r94, %r118, %r76, %r99;
	mul.wide.u32 	%rd83, %r94, 8;
	add.s64 	%rd84, %rd2, %rd83;
	ld.global.f64 	%fd115, [%rd84];
	mul.f64 	%fd116, %fd2, %fd115;
	add.s64 	%rd85, %rd1, %rd83;
	ld.global.f64 	%fd117, [%rd85];
	fma.rn.f64 	%fd118, %fd116, %fd117, %fd151;
	add.s32 	%r95, %r94, %r76;
	mul.wide.u32 	%rd86, %r95, 8;
	add.s64 	%rd87, %rd2, %rd86;
	ld.global.f64 	%fd119, [%rd87];
	mul.f64 	%fd120, %fd2, %fd119;
	add.s64 	%rd88, %rd1, %rd86;
	ld.global.f64 	%fd121, [%rd88];
	fma.rn.f64 	%fd122, %fd120, %fd121, %fd118;
	add.s32 	%r96, %r95, %r76;
	mul.wide.u32 	%rd89, %r96, 8;
	add.s64 	%rd90, %rd2, %rd89;
	ld.global.f64 	%fd123, [%rd90];
	mul.f64 	%fd124, %fd2, %fd123;
	add.s64 	%rd91, %rd1, %rd89;
	ld.global.f64 	%fd125, [%rd91];
	fma.rn.f64 	%fd126, %fd124, %fd125, %fd122;
	add.s32 	%r97, %r96, %r76;
	mul.wide.u32 	%rd92, %r97, 8;
	add.s64 	%rd93, %rd2, %rd92;
	ld.global.f64 	%fd127, [%rd93];
	mul.f64 	%fd128, %fd2, %fd127;
	add.s64 	%rd94, %rd1, %rd92;
	ld.global.f64 	%fd129, [%rd94];
	fma.rn.f64 	%fd151, %fd128, %fd129, %fd126;
	add.s32 	%r118, %r118, 4;
$L__BB10_11:
	setp.eq.s32 	%p10, %r9, 0;
	@%p10 bra 	$L__BB10_15;
	setp.eq.s32 	%p11, %r9, 1;
	mad.lo.s32 	%r72, %r118, %r76, %r99;
	mul.wide.u32 	%rd95, %r72, 8;
	add.s64 	%rd96, %rd2, %rd95;
	ld.global.f64 	%fd130, [%rd96];
	mul.f64 	%fd131, %fd2, %fd130;
	add.s64 	%rd97, %rd1, %rd95;
	ld.global.f64 	%fd132, [%rd97];
	fma.rn.f64 	%fd151, %fd131, %fd132, %fd151;
	@%p11 bra 	$L__BB10_15;
	setp.eq.s32 	%p12, %r9, 2;
	add.s32 	%r73, %r72, %r76;
	mul.wide.u32 	%rd98, %r73, 8;
	add.s64 	%rd99, %rd2, %rd98;
	ld.global.f64 	%fd133, [%rd99];
	mul.f64 	%fd134, %fd2, %fd133;
	add.s64 	%rd100, %rd1, %rd98;
	ld.global.f64 	%fd135, [%rd100];
	fma.rn.f64 	%fd151, %fd134, %fd135, %fd151;
	@%p12 bra 	$L__BB10_15;
	add.s32 	%r98, %r73, %r76;
	mul.wide.u32 	%rd101, %r98, 8;
	add.s64 	%rd102, %rd2, %rd101;
	ld.global.f64 	%fd136, [%rd102];
	mul.f64 	%fd137, %fd2, %fd136;
	add.s64 	%rd103, %rd1, %rd101;
	ld.global.f64 	%fd138, [%rd103];
	fma.rn.f64 	%fd151, %fd137, %fd138, %fd151;
$L__BB10_15:
	add.s32 	%r99, %r99, %r16;
	setp.lt.u32 	%p13, %r99, %r76;
	@%p13 bra 	$L__BB10_2;
	st.shared.f64 	[%r5], %fd151;
$L__BB10_17:
	bar.sync 	0;
	setp.gt.u32 	%p14, %r1, 31;
	@%p14 bra 	$L__BB10_20;
	ld.volatile.shared.f64 	%fd139, [%r5+8];
	ld.volatile.shared.f64 	%fd140, [%r5];
	add.f64 	%fd141, %fd139, %fd140;
	st.volatile.shared.f64 	[%r5], %fd141;
	setp.ne.s32 	%p15, %r1, 0;
	@%p15 bra 	$L__BB10_20;
	ld.param.u64 	%rd108, [_Z16multi_dot_kernelILj2EEviPdS0_S0_S0_j_param_4];
	ld.shared.f64 	%fd142, [sdata];
	cvta.to.global.u64 	%rd104, %rd108;
	mul.wide.u32 	%rd105, %r2, 8;
	add.s64 	%rd106, %rd104, %rd105;
	st.global.f64 	[%rd106], %fd142;
$L__BB10_20:
	ret;

}
.entry _Z16multi_dot_kernelILj1EEviPdS0_S0_S0_j(
	.param .u32 _Z16multi_dot_kernelILj1EEviPdS0_S0_S0_j_param_0,
	.param .u64 .ptr .align 1 _Z16multi_dot_kernelILj1EEviPdS0_S0_S0_j_param_1,
	.param .u64 .ptr .align 1 _Z16multi_dot_kernelILj1EEviPdS0_S0_S0_j_param_2,
	.param .u64 .ptr .align 1 _Z16multi_dot_kernelILj1EEviPdS0_S0_S0_j_param_3,
	.param .u64 .ptr .align 1 _Z16multi_dot_kernelILj1EEviPdS0_S0_S0_j_param_4,
	.param .u32 _Z16multi_dot_kernelILj1EEviPdS0_S0_S0_j_param_5
)
{
	.reg .pred 	%p<15>;
	.reg .b32 	%r<120>;
	.reg .b64 	%rd<109>;
	.reg .b64 	%fd<149>;

	ld.param.u32 	%r75, [_Z16multi_dot_kernelILj1EEviPdS0_S0_S0_j_param_0];
	ld.param.u64 	%rd5, [_Z16multi_dot_kernelILj1EEviPdS0_S0_S0_j_param_2];
	ld.param.u64 	%rd6, [_Z16multi_dot_kernelILj1EEviPdS0_S0_S0_j_param_3];
	ld.param.u32 	%r76, [_Z16multi_dot_kernelILj1EEviPdS0_S0_S0_j_param_5];
	cvta.to.global.u64 	%rd1, %rd6;
	cvta.to.global.u64 	%rd2, %rd5;
	mov.u32 	%r1, %tid.x;
	mov.u32 	%r2, %ctaid.x;
	mov.u32 	%r3, %ntid.x;
	mad.lo.s32 	%r99, %r2, %r3, %r1;
	shl.b32 	%r77, %r1, 3;
	mov.u32 	%r78, sdata;
	add.s32 	%r5, %r78, %r77;
	mov.b64 	%rd7, 0;
	st.shared.u64 	[%r5], %rd7;
	setp.ge.u32 	%p1, %r99, %r76;
	setp.lt.s32 	%p2, %r75, 1;
	or.pred  	%p3, %p1, %p2;
	@%p3 bra 	$L__BB11_17;
	and.b32  	%r6, %r75, 15;
	and.b32  	%r7, %r75, 7;
	and.b32  	%r8, %r75, 2147483632;
	and.b32  	%r9, %r75, 3;
	neg.s32 	%r10, %r8;
	shl.b32 	%r11, %r76, 4;
	mul.lo.s32 	%r12, %r76, 6;
	mul.lo.s32 	%r13, %r76, 13;
	mul.lo.s32 	%r14, %r76, 14;
	mul.lo.s32 	%r15, %r76, 15;
	mov.u32 	%r79, %nctaid.x;
	mul.lo.s32 	%r16, %r3, %r79;
	mov.f64 	%fd148, 0d0000000000000000;
$L__BB11_2:
	ld.param.u64 	%rd107, [_Z16multi_dot_kernelILj1EEviPdS0_S0_S0_j_param_1];
	setp.lt.u32 	%p4, %r75, 16;
	cvta.to.global.u64 	%rd8, %rd107;
	mul.wide.u32 	%rd9, %r99, 8;
	add.s64 	%rd10, %rd8, %rd9;
	ld.global.f64 	%fd2, [%rd10];
	mov.b32 	%r118, 0;
	@%p4 bra 	$L__BB11_5;
	add.s32 	%r115, %r76, %r99;
	shl.b32 	%r81, %r76, 1;
	add.s32 	%r114, %r81, %r99;
	mad.lo.s32 	%r113, %r76, 3, %r99;
	shl.b32 	%r82, %r76, 2;
	add.s32 	%r112, %r82, %r99;
	mad.lo.s32 	%r111, %r76, 5, %r99;
	add.s32 	%r110, %r12, %r99;
	mad.lo.s32 	%r109, %r76, 7, %r99;
	shl.b32 	%r83, %r76, 3;
	add.s32 	%r108, %r83, %r99;
	mad.lo.s32 	%r107, %r76, 9, %r99;
	mad.lo.s32 	%r106, %r76, 10, %r99;
	mad.lo.s32 	%r105, %r76, 11, %r99;
	mad.lo.s32 	%r104, %r76, 12, %r99;
	add.s32 	%r103, %r13, %r99;
	add.s32 	%r102, %r14, %r99;
	add.s32 	%r101, %r15, %r99;
	mov.u32 	%r100, %r99;
	mov.u32 	%r116, %r10;
$L__BB11_4:
	.pragma "nounroll";
	mul.wide.u32 	%rd11, %r100, 8;
	add.s64 	%rd12, %rd2, %rd11;
	ld.global.f64 	%fd19, [%rd12];
	mul.f64 	%fd20, %fd2, %fd19;
	add.s64 	%rd13, %rd1, %rd11;
	ld.global.f64 	%fd21, [%rd13];
	fma.rn.f64 	%fd22, %fd20, %fd21, %fd148;
	mul.wide.u32 	%rd14, %r115, 8;
	add.s64 	%rd15, %rd2, %rd14;
	ld.global.f64 	%fd23, [%rd15];
	mul.f64 	%fd24, %fd2, %fd23;
	add.s64 	%rd16, %rd1, %rd14;
	ld.global.f64 	%fd25, [%rd16];
	fma.rn.f64 	%fd26, %fd24, %fd25, %fd22;
	mul.wide.u32 	%rd17, %r114, 8;
	add.s64 	%rd18, %rd2, %rd17;
	ld.global.f64 	%fd27, [%rd18];
	mul.f64 	%fd28, %fd2, %fd27;
	add.s64 	%rd19, %rd1, %rd17;
	ld.global.f64 	%fd29, [%rd19];
	fma.rn.f64 	%fd30, %fd28, %fd29, %fd26;
	mul.wide.u32 	%rd20, %r113, 8;
	add.s64 	%rd21, %rd2, %rd20;
	ld.global.f64 	%fd31, [%rd21];
	mul.f64 	%fd32, %fd2, %fd31;
	add.s64 	%rd22, %rd1, %rd20;
	ld.global.f64 	%fd33, [%rd22];
	fma.rn.f64 	%fd34, %fd32, %fd33, %fd30;
	mul.wide.u32 	%rd23, %r112, 8;
	add.s64 	%rd24, %rd2, %rd23;
	ld.global.f64 	%fd35, [%rd24];
	mul.f64 	%fd36, %fd2, %fd35;
	add.s64 	%rd25, %rd1, %rd23;
	ld.global.f64 	%fd37, [%rd25];
	fma.rn.f64 	%fd38, %fd36, %fd37, %fd34;
	mul.wide.u32 	%rd26, %r111, 8;
	add.s64 	%rd27, %rd2, %rd26;
	ld.global.f64 	%fd39, [%rd27];
	mul.f64 	%fd40, %fd2, %fd39;
	add.s64 	%rd28, %rd1, %rd26;
	ld.global.f64 	%fd41, [%rd28];
	fma.rn.f64 	%fd42, %fd40, %fd41, %fd38;
	mul.wide.u32 	%rd29, %r110, 8;
	add.s64 	%rd30, %rd2, %rd29;
	ld.global.f64 	%fd43, [%rd30];
	mul.f64 	%fd44, %fd2, %fd43;
	add.s64 	%rd31, %rd1, %rd29;
	ld.global.f64 	%fd45, [%rd31];
	fma.rn.f64 	%fd46, %fd44, %fd45, %fd42;
	mul.wide.u32 	%rd32, %r109, 8;
	add.s64 	%rd33, %rd2, %rd32;
	ld.global.f64 	%fd47, [%rd33];
	mul.f64 	%fd48, %fd2, %fd47;
	add.s64 	%rd34, %rd1, %rd32;
	ld.global.f64 	%fd49, [%rd34];
	fma.rn.f64 	%fd50, %fd48, %fd49, %fd46;
	mul.wide.u32 	%rd35, %r108, 8;
	add.s64 	%rd36, %rd2, %rd35;
	ld.global.f64 	%fd51, [%rd36];
	mul.f64 	%fd52, %fd2, %fd51;
	add.s64 	%rd37, %rd1, %rd35;
	ld.global.f64 	%fd53, [%rd37];
	fma.rn.f64 	%fd54, %fd52, %fd53, %fd50;
	mul.wide.u32 	%rd38, %r107, 8;
	add.s64 	%rd39, %rd2, %rd38;
	ld.global.f64 	%fd55, [%rd39];
	mul.f64 	%fd56, %fd2, %fd55;
	add.s64 	%rd40, %rd1, %rd38;
	ld.global.f64 	%fd57, [%rd40];
	fma.rn.f64 	%fd58, %fd56, %fd57, %fd54;
	mul.wide.u32 	%rd41, %r106, 8;
	add.s64 	%rd42, %rd2, %rd41;
	ld.global.f64 	%fd59, [%rd42];
	mul.f64 	%fd60, %fd2, %fd59;
	add.s64 	%rd43, %rd1, %rd41;
	ld.global.f64 	%fd61, [%rd43];
	fma.rn.f64 	%fd62, %fd60, %fd61, %fd58;
	mul.wide.u32 	%rd44, %r105, 8;
	add.s64 	%rd45, %rd2, %rd44;
	ld.global.f64 	%fd63, [%rd45];
	mul.f64 	%fd64, %fd2, %fd63;
	add.s64 	%rd46, %rd1, %rd44;
	ld.global.f64 	%fd65, [%rd46];
	fma.rn.f64 	%fd66, %fd64, %fd65, %fd62;
	mul.wide.u32 	%rd47, %r104, 8;
	add.s64 	%rd48, %rd2, %rd47;
	ld.global.f64 	%fd67, [%rd48];
	mul.f64 	%fd68, %fd2, %fd67;
	add.s64 	%rd49, %rd1, %rd47;
	ld.global.f64 	%fd69, [%rd49];
	fma.rn.f64 	%fd70, %fd68, %fd69, %fd66;
	mul.wide.u32 	%rd50, %r103, 8;
	add.s64 	%rd51, %rd2, %rd50;
	ld.global.f64 	%fd71, [%rd51];
	mul.f64 	%fd72, %fd2, %fd71;
	add.s64 	%rd52, %rd1, %rd50;
	ld.global.f64 	%fd73, [%rd52];
	fma.rn.f64 	%fd74, %fd72, %fd73, %fd70;
	mul.wide.u32 	%rd53, %r102, 8;
	add.s64 	%rd54, %rd2, %rd53;
	ld.global.f64 	%fd75, [%rd54];
	mul.f64 	%fd76, %fd2, %fd75;
	add.s64 	%rd55, %rd1, %rd53;
	ld.global.f64 	%fd77, [%rd55];
	fma.rn.f64 	%fd78, %fd76, %fd77, %fd74;
	mul.wide.u32 	%rd56, %r101, 8;
	add.s64 	%rd57, %rd2, %rd56;
	ld.global.f64 	%fd79, [%rd57];
	mul.f64 	%fd80, %fd2, %fd79;
	add.s64 	%rd58, %rd1, %rd56;
	ld.global.f64 	%fd81, [%rd58];
	fma.rn.f64 	%fd148, %fd80, %fd81, %fd78;
	add.s32 	%r116, %r116, 16;
	add.s32 	%r115, %r115, %r11;
	add.s32 	%r114, %r114, %r11;
	add.s32 	%r113, %r113, %r11;
	add.s32 	%r112, %r112, %r11;
	add.s32 	%r111, %r111, %r11;
	add.s32 	%r110, %r110, %r11;
	add.s32 	%r109, %r109, %r11;
	add.s32 	%r108, %r108, %r11;
	add.s32 	%r107, %r107, %r11;
	add.s32 	%r106, %r106, %r11;
	add.s32 	%r105, %r105, %r11;
	add.s32 	%r104, %r104, %r11;
	add.s32 	%r103, %r103, %r11;
	add.s32 	%r102, %r102, %r11;
	add.s32 	%r101, %r101, %r11;
	add.s32 	%r100, %r100, %r11;
	setp.ne.s32 	%p5, %r116, 0;
	mov.u32 	%r118, %r8;
	@%p5 bra 	$L__BB11_4;
$L__BB11_5:
	setp.eq.s32 	%p6, %r6, 0;
	@%p6 bra 	$L__BB11_15;
	add.s32 	%r84, %r6, -1;
	setp.lt.u32 	%p7, %r84, 7;
	@%p7 bra 	$L__BB11_8;
	mad.lo.s32 	%r85, %r118, %r76, %r99;
	mul.wide.u32 	%rd59, %r85, 8;
	add.s64 	%rd60, %rd2, %rd59;
	ld.global.f64 	%fd83, [%rd60];
	mul.f64 	%fd84, %fd2, %fd83;
	add.s64 	%rd61, %rd1, %rd59;
	ld.global.f64 	%fd85, [%rd61];
	fma.rn.f64 	%fd86, %fd84, %fd85, %fd148;
	add.s32 	%r86, %r85, %r76;
	mul.wide.u32 	%rd62, %r86, 8;
	add.s64 	%rd63, %rd2, %rd62;
	ld.global.f64 	%fd87, [%rd63];
	mul.f64 	%fd88, %fd2, %fd87;
	add.s64 	%rd64, %rd1, %rd62;
	ld.global.f64 	%fd89, [%rd64];
	fma.rn.f64 	%fd90, %fd88, %fd89, %fd86;
	add.s32 	%r87, %r86, %r76;
	mul.wide.u32 	%rd65, %r87, 8;
	add.s64 	%rd66, %rd2, %rd65;
	ld.global.f64 	%fd91, [%rd66];
	mul.f64 	%fd92, %fd2, %fd91;
	add.s64 	%rd67, %rd1, %rd65;
	ld.global.f64 	%fd93, [%rd67];
	fma.rn.f64 	%fd94, %fd92, %fd93, %fd90;
	add.s32 	%r88, %r87, %r76;
	mul.wide.u32 	%rd68, %r88, 8;
	add.s64 	%rd69, %rd2, %rd68;
	ld.global.f64 	%fd95, [%rd69];
	mul.f64 	%fd96, %fd2, %fd95;
	add.s64 	%rd70, %rd1, %rd68;
	ld.global.f64 	%fd97, [%rd70];
	fma.rn.f64 	%fd98, %fd96, %fd97, %fd94;
	add.s32 	%r89, %r88, %r76;
	mul.wide.u32 	%rd71, %r89, 8;
	add.s64 	%rd72, %rd2, %rd71;
	ld.global.f64 	%fd99, [%rd72];
	mul.f64 	%fd100, %fd2, %fd99;
	add.s64 	%rd73, %rd1, %rd71;
	ld.global.f64 	%fd101, [%rd73];
	fma.rn.f64 	%fd102, %fd100, %fd101, %fd98;
	add.s32 	%r90, %r89, %r76;
	mul.wide.u32 	%rd74, %r90, 8;
	add.s64 	%rd75, %rd2, %rd74;
	ld.global.f64 	%fd103, [%rd75];
	mul.f64 	%fd104, %fd2, %fd103;
	add.s64 	%rd76, %rd1, %rd74;
	ld.global.f64 	%fd105, [%rd76];
	fma.rn.f64 	%fd106, %fd104, %fd105, %fd102;
	add.s32 	%r91, %r90, %r76;
	mul.wide.u32 	%rd77, %r91, 8;
	add.s64 	%rd78, %rd2, %rd77;
	ld.global.f64 	%fd107, [%rd78];
	mul.f64 	%fd108, %fd2, %fd107;
	add.s64 	%rd79, %rd1, %rd77;
	ld.global.f64 	%fd109, [%rd79];
	fma.rn.f64 	%fd110, %fd108, %fd109, %fd106;
	add.s32 	%r92, %r91, %r76;
	mul.wide.u32 	%rd80, %r92, 8;
	add.s64 	%rd81, %rd2, %rd80;
	ld.global.f64 	%fd111, [%rd81];
	mul.f64 	%fd112, %fd2, %fd111;
	add.s64 	%rd82, %rd1, %rd80;
	ld.global.f64 	%fd113, [%rd82];
	fma.rn.f64 	%fd148, %fd112, %fd113, %fd110;
	add.s32 	%r118, %r118, 8;
$L__BB11_8:
	setp.eq.s32 	%p8, %r7, 0;
	@%p8 bra 	$L__BB11_15;
	add.s32 	%r93, %r7, -1;
	setp.lt.u32 	%p9, %r93, 3;
	@%p9 bra 	$L__BB11_11;
	mad.lo.s32 	%r94, %r118, %r76, %r99;
	mul.wide.u32 	%rd83, %r94, 8;
	add.s64 	%rd84, %rd2, %rd83;
	ld.global.f64 	%fd115, [%rd84];
	mul.f64 	%fd116, %fd2, %fd115;
	add.s64 	%rd85, %rd1, %rd83;
	ld.global.f64 	%fd117, [%rd85];
	fma.rn.f64 	%fd118, %fd116, %fd117, %fd148;
	add.s32 	%r95, %r94, %r76;
	mul.wide.u32 	%rd86, %r95, 8;
	add.s64 	%rd87, %rd2, %rd86;
	ld.global.f64 	%fd119, [%rd87];
	mul.f64 	%fd120, %fd2, %fd119;
	add.s64 	%rd88, %rd1, %rd86;
	ld.global.f64 	%fd121, [%rd88];
	fma.rn.f64 	%fd122, %fd120, %fd121, %fd118;
	add.s32 	%r96, %r95, %r76;
	mul.wide.u32 	%rd89, %r96, 8;
	add.s64 	%rd90, %rd2, %rd89;
	ld.global.f64 	%fd123, [%rd90];
	mul.f64 	%fd124, %fd2, %fd123;
	add.s64 	%rd91, %rd1, %rd89;
	ld.global.f64 	%fd125, [%rd91];
	fma.rn.f64 	%fd126, %fd124, %fd125, %fd122;
	add.s32 	%r97, %r96, %r76;
	mul.wide.u32 	%rd92, %r97, 8;
	add.s64 	%rd93, %rd2, %rd92;
	ld.global.f64 	%fd127, [%rd93];
	mul.f64 	%fd128, %fd2, %fd127;
	add.s64 	%rd94, %rd1, %rd92;
	ld.global.f64 	%fd129, [%rd94];
	fma.rn.f64 	%fd148, %fd128, %fd129, %fd126;
	add.s32 	%r118, %r118, 4;
$L__BB11_11:
	setp.eq.s32 	%p10, %r9, 0;
	@%p10 bra 	$L__BB11_15;
	setp.eq.s32 	%p11, %r9, 1;
	mad.lo.s32 	%r72, %r118, %r76, %r99;
	mul.wide.u32 	%rd95, %r72, 8;
	add.s64 	%rd96, %rd2, %rd95;
	ld.global.f64 	%fd130, [%rd96];
	mul.f64 	%fd131, %fd2, %fd130;
	add.s64 	%rd97, %rd1, %rd95;
	ld.global.f64 	%fd132, [%rd97];
	fma.rn.f64 	%fd148, %fd131, %fd132, %fd148;
	@%p11 bra 	$L__BB11_15;
	setp.eq.s32 	%p12, %r9, 2;
	add.s32 	%r73, %r72, %r76;
	mul.wide.u32 	%rd98, %r73, 8;
	add.s64 	%rd99, %rd2, %rd98;
	ld.global.f64 	%fd133, [%rd99];
	mul.f64 	%fd134, %fd2, %fd133;
	add.s64 	%rd100, %rd1, %rd98;
	ld.global.f64 	%fd135, [%rd100];
	fma.rn.f64 	%fd148, %fd134, %fd135, %fd148;
	@%p12 bra 	$L__BB11_15;
	add.s32 	%r98, %r73, %r76;
	mul.wide.u32 	%rd101, %r98, 8;
	add.s64 	%rd102, %rd2, %rd101;
	ld.global.f64 	%fd136, [%rd102];
	mul.f64 	%fd137, %fd2, %fd136;
	add.s64 	%rd103, %rd1, %rd101;
	ld.global.f64 	%fd138, [%rd103];
	fma.rn.f64 	%fd148, %fd137, %fd138, %fd148;
$L__BB11_15:
	add.s32 	%r99, %r99, %r16;
	setp.lt.u32 	%p13, %r99, %r76;
	@%p13 bra 	$L__BB11_2;
	st.shared.f64 	[%r5], %fd148;
$L__BB11_17:
	bar.sync 	0;
	setp.ne.s32 	%p14, %r1, 0;
	@%p14 bra 	$L__BB11_19;
	ld.param.u64 	%rd108, [_Z16multi_dot_kernelILj1EEviPdS0_S0_S0_j_param_4];
	ld.shared.f64 	%fd139, [sdata];
	cvta.to.global.u64 	%rd104, %rd108;
	mul.wide.u32 	%rd105, %r2, 8;
	add.s64 	%rd106, %rd104, %rd105;
	st.global.f64 	[%rd106], %fd139;
$L__BB11_19:
	ret;

}


// ===== COMPILED SASS (sm_100) =====

	.target	sm_100

	.elftype	@"ET_EXEC"


//--------------------- .note.nv.tkinfo           --------------------------
	.section	.note.nv.tkinfo,"",@"SHT_NOTE"
	.sectionflags	@"SHF_NOTE_NV_TKINFO"
	.tkinfo
        /*0018*/ 	.word	0x00000002
        /*0030*/ 	.string	""
        /*0030*/ 	.string	"ptxas"
        /*0030*/ 	.string	"Cuda compilation tools, release 13.0, V13.0.88"
        /*0030*/ 	.string	"Build cuda_13.0.r13.0/compiler.36424714_0"
        /*0030*/ 	.string	"-arch sm_100 -m 64 "



//--------------------- .note.nv.cuinfo           --------------------------
	.section	.note.nv.cuinfo,"",@"SHT_NOTE"
	.sectionflags	@"SHF_NOTE_NV_CUINFO"
        /*0018*/ 	.short	0x0002
        /*001a*/ 	.short	0x0064
        /*001c*/ 	.short	0x0082
	.zero		2


//--------------------- .nv.info                  --------------------------
	.section	.nv.info,"",@"SHT_CUDA_INFO"
	.align	4


	//----- nvinfo : EIATTR_REGCOUNT
	.align		4
        /*0000*/ 	.byte	0x04, 0x2f
        /*0002*/ 	.short	(.L_1 - .L_0)
	.align		4
.L_0:
        /*0004*/ 	.word	index@(_Z10addLinCombPddS_dS_i)
        /*0008*/ 	.word	0x00000018


	//----- nvinfo : EIATTR_FRAME_SIZE
	.align		4
.L_1:
        /*000c*/ 	.byte	0x04, 0x11
        /*000e*/ 	.short	(.L_3 - .L_2)
	.align		4
.L_2:
        /*0010*/ 	.word	index@(_Z10addLinCombPddS_dS_i)
        /*0014*/ 	.word	0x00000000


	//----- nvinfo : EIATTR_REGCOUNT
	.align		4
.L_3:
        /*0018*/ 	.byte	0x04, 0x2f
        /*001a*/ 	.short	(.L_5 - .L_4)
	.align		4
.L_4:
        /*001c*/ 	.word	index@(_Z16multi_dot_kernelILj1024EEviPdS0_S0_S0_j)
        /*0020*/ 	.word	0x00000028


	//----- nvinfo : EIATTR_FRAME_SIZE
	.align		4
.L_5:
        /*0024*/ 	.byte	0x04, 0x11
        /*0026*/ 	.short	(.L_7 - .L_6)
	.align		4
.L_6:
        /*0028*/ 	.word	index@(_Z16multi_dot_kernelILj1024EEviPdS0_S0_S0_j)
        /*002c*/ 	.word	0x00000000


	//----- nvinfo : EIATTR_REGCOUNT
	.align		4
.L_7:
        /*0030*/ 	.byte	0x04, 0x2f
        /*0032*/ 	.short	(.L_9 - .L_8)
	.align		4
.L_8:
        /*0034*/ 	.word	index@(_Z16multi_dot_kernelILj512EEviPdS0_S0_S0_j)
        /*0038*/ 	.word	0x00000028


	//----- nvinfo : EIATTR_FRAME_SIZE
	.align		4
.L_9:
        /*003c*/ 	.byte	0x04, 0x11
        /*003e*/ 	.short	(.L_11 - .L_10)
	.align		4
.L_10:
        /*0040*/ 	.word	index@(_Z16multi_dot_kernelILj512EEviPdS0_S0_S0_j)
        /*0044*/ 	.word	0x00000000


	//----- nvinfo : EIATTR_REGCOUNT
	.align		4
.L_11:
        /*0048*/ 	.byte	0x04, 0x2f
        /*004a*/ 	.short	(.L_13 - .L_12)
	.align		4
.L_12:
        /*004c*/ 	.word	index@(_Z16multi_dot_kernelILj256EEviPdS0_S0_S0_j)
        /*0050*/ 	.word	0x00000028


	//----- nvinfo : EIATTR_FRAME_SIZE
	.align		4
.L_13:
        /*0054*/ 	.byte	0x04, 0x11
        /*0056*/ 	.short	(.L_15 - .L_14)
	.align		4
.L_14:
        /*0058*/ 	.word	index@(_Z16multi_dot_kernelILj256EEviPdS0_S0_S0_j)
        /*005c*/ 	.word	0x00000000


	//----- nvinfo : EIATTR_REGCOUNT
	.align		4
.L_15:
        /*0060*/ 	.byte	0x04, 0x2f
        /*0062*/ 	.short	(.L_17 - .L_16)
	.align		4
.L_16:
        /*0064*/ 	.word	index@(_Z16multi_dot_kernelILj128EEviPdS0_S0_S0_j)
        /*0068*/ 	.word	0x00000028


	//----- nvinfo : EIATTR_FRAME_SIZE
	.align		4
.L_17:
        /*006c*/ 	.byte	0x04, 0x11
        /*006e*/ 	.short	(.L_19 - .L_18)
	.align		4
.L_18:
        /*0070*/ 	.word	index@(_Z16multi_dot_kernelILj128EEviPdS0_S0_S0_j)
        /*0074*/ 	.word	0x00000000


	//----- nvinfo : EIATTR_REGCOUNT
	.align		4
.L_19:
        /*0078*/ 	.byte	0x04, 0x2f
        /*007a*/ 	.short	(.L_21 - .L_20)
	.align		4
.L_20:
        /*007c*/ 	.word	index@(_Z16multi_dot_kernelILj64EEviPdS0_S0_S0_j)
        /*0080*/ 	.word	0x00000028


	//----- nvinfo : EIATTR_FRAME_SIZE
	.align		4
.L_21:
        /*0084*/ 	.byte	0x04, 0x11
        /*0086*/ 	.short	(.L_23 - .L_22)
	.align		4
.L_22:
        /*0088*/ 	.word	index@(_Z16multi_dot_kernelILj64EEviPdS0_S0_S0_j)
        /*008c*/ 	.word	0x00000000


	//----- nvinfo : EIATTR_REGCOUNT
	.align		4
.L_23:
        /*0090*/ 	.byte	0x04, 0x2f
        /*0092*/ 	.short	(.L_25 - .L_24)
	.align		4
.L_24:
        /*0094*/ 	.word	index@(_Z16multi_dot_kernelILj32EEviPdS0_S0_S0_j)
        /*0098*/ 	.word	0x00000028


	//----- nvinfo : EIATTR_FRAME_SIZE
	.align		4
.L_25:
        /*009c*/ 	.byte	0x04, 0x11
        /*009e*/ 	.short	(.L_27 - .L_26)
	.align		4
.L_26:
        /*00a0*/ 	.word	index@(_Z16multi_dot_kernelILj32EEviPdS0_S0_S0_j)
        /*00a4*/ 	.word	0x00000000


	//----- nvinfo : EIATTR_REGCOUNT
	.align		4
.L_27:
        /*00a8*/ 	.byte	0x04, 0x2f
        /*00aa*/ 	.short	(.L_29 - .L_28)
	.align		4
.L_28:
        /*00ac*/ 	.word	index@(_Z16multi_dot_kernelILj16EEviPdS0_S0_S0_j)
        /*00b0*/ 	.word	0x00000028


	//----- nvinfo : EIATTR_FRAME_SIZE
	.align		4
.L_29:
        /*00b4*/ 	.byte	0x04, 0x11
        /*00b6*/ 	.short	(.L_31 - .L_30)
	.align		4
.L_30:
        /*00b8*/ 	.word	index@(_Z16multi_dot_kernelILj16EEviPdS0_S0_S0_j)
        /*00bc*/ 	.word	0x00000000


	//----- nvinfo : EIATTR_REGCOUNT
	.align		4
.L_31:
        /*00c0*/ 	.byte	0x04, 0x2f
        /*00c2*/ 	.short	(.L_33 - .L_32)
	.align		4
.L_32:
        /*00c4*/ 	.word	index@(_Z16multi_dot_kernelILj8EEviPdS0_S0_S0_j)
        /*00c8*/ 	.word	0x00000028


	//----- nvinfo : EIATTR_FRAME_SIZE
	.align		4
.L_33:
        /*00cc*/ 	.byte	0x04, 0x11
        /*00ce*/ 	.short	(.L_35 - .L_34)
	.align		4
.L_34:
        /*00d0*/ 	.word	index@(_Z16multi_dot_kernelILj8EEviPdS0_S0_S0_j)
        /*00d4*/ 	.word	0x00000000


	//----- nvinfo : EIATTR_REGCOUNT
	.align		4
.L_35:
        /*00d8*/ 	.byte	0x04, 0x2f
        /*00da*/ 	.short	(.L_37 - .L_36)
	.align		4
.L_36:
        /*00dc*/ 	.word	index@(_Z16multi_dot_kernelILj4EEviPdS0_S0_S0_j)
        /*00e0*/ 	.word	0x00000028


	//----- nvinfo : EIATTR_FRAME_SIZE
	.align		4
.L_37:
        /*00e4*/ 	.byte	0x04, 0x11
        /*00e6*/ 	.short	(.L_39 - .L_38)
	.align		4
.L_38:
        /*00e8*/ 	.word	index@(_Z16multi_dot_kernelILj4EEviPdS0_S0_S0_j)
        /*00ec*/ 	.word	0x00000000


	//----- nvinfo : EIATTR_REGCOUNT
	.align		4
.L_39:
        /*00f0*/ 	.byte	0x04, 0x2f
        /*00f2*/ 	.short	(.L_41 - .L_40)
	.align		4
.L_40:
        /*00f4*/ 	.word	index@(_Z16multi_dot_kernelILj2EEviPdS0_S0_S0_j)
        /*00f8*/ 	.word	0x00000028


	//----- nvinfo : EIATTR_FRAME_SIZE
	.align		4
.L_41:
        /*00fc*/ 	.byte	0x04, 0x11
        /*00fe*/ 	.short	(.L_43 - .L_42)
	.align		4
.L_42:
        /*0100*/ 	.word	index@(_Z16multi_dot_kernelILj2EEviPdS0_S0_S0_j)
        /*0104*/ 	.word	0x00000000


	//----- nvinfo : EIATTR_REGCOUNT
	.align		4
.L_43:
        /*0108*/ 	.byte	0x04, 0x2f
        /*010a*/ 	.short	(.L_45 - .L_44)
	.align		4
.L_44:
        /*010c*/ 	.word	index@(_Z16multi_dot_kernelILj1EEviPdS0_S0_S0_j)
        /*0110*/ 	.word	0x00000028


	//----- nvinfo : EIATTR_FRAME_SIZE
	.align		4
.L_45:
        /*0114*/ 	.byte	0x04, 0x11
        /*0116*/ 	.short	(.L_47 - .L_46)
	.align		4
.L_46:
        /*0118*/ 	.word	index@(_Z16multi_dot_kernelILj1EEviPdS0_S0_S0_j)
        /*011c*/ 	.word	0x00000000


	//----- nvinfo : EIATTR_MIN_STACK_SIZE
	.align		4
.L_47:
        /*0120*/ 	.byte	0x04, 0x12
        /*0122*/ 	.short	(.L_49 - .L_48)
	.align		4
.L_48:
        /*0124*/ 	.word	index@(_Z16multi_dot_kernelILj1EEviPdS0_S0_S0_j)
        /*0128*/ 	.word	0x00000000


	//----- nvinfo : EIATTR_MIN_STACK_SIZE
	.align		4
.L_49:
        /*012c*/ 	.byte	0x04, 0x12
        /*012e*/ 	.short	(.L_51 - .L_50)
	.align		4
.L_50:
        /*0130*/ 	.word	index@(_Z16multi_dot_kernelILj2EEviPdS0_S0_S0_j)
        /*0134*/ 	.word	0x00000000


	//----- nvinfo : EIATTR_MIN_STACK_SIZE
	.align		4
.L_51:
        /*0138*/ 	.byte	0x04, 0x12
        /*013a*/ 	.short	(.L_53 - .L_52)
	.align		4
.L_52:
        /*013c*/ 	.word	index@(_Z16multi_dot_kernelILj4EEviPdS0_S0_S0_j)
        /*0140*/ 	.word	0x00000000


	//----- nvinfo : EIATTR_MIN_STACK_SIZE
	.align		4
.L_53:
        /*0144*/ 	.byte	0x04, 0x12
        /*0146*/ 	.short	(.L_55 - .L_54)
	.align		4
.L_54:
        /*0148*/ 	.word	index@(_Z16multi_dot_kernelILj8EEviPdS0_S0_S0_j)
        /*014c*/ 	.word	0x00000000


	//----- nvinfo : EIATTR_MIN_STACK_SIZE
	.align		4
.L_55:
        /*0150*/ 	.byte	0x04, 0x12
        /*0152*/ 	.short	(.L_57 - .L_56)
	.align		4
.L_56:
        /*0154*/ 	.word	index@(_Z16multi_dot_kernelILj16EEviPdS0_S0_S0_j)
        /*0158*/ 	.word	0x00000000


	//----- nvinfo : EIATTR_MIN_STACK_SIZE
	.align		4
.L_57:
        /*015c*/ 	.byte	0x04, 0x12
        /*015e*/ 	.short	(.L_59 - .L_58)
	.align		4
.L_58:
        /*0160*/ 	.word	index@(_Z16multi_dot_kernelILj32EEviPdS0_S0_S0_j)
        /*0164*/ 	.word	0x00000000


	//----- nvinfo : EIATTR_MIN_STACK_SIZE
	.align		4
.L_59:
        /*0168*/ 	.byte	0x04, 0x12
        /*016a*/ 	.short	(.L_61 - .L_60)
	.align		4
.L_60:
        /*016c*/ 	.word	index@(_Z16multi_dot_kernelILj64EEviPdS0_S0_S0_j)
        /*0170*/ 	.word	0x00000000


	//----- nvinfo : EIATTR_MIN_STACK_SIZE
	.align		4
.L_61:
        /*0174*/ 	.byte	0x04, 0x12
        /*0176*/ 	.short	(.L_63 - .L_62)
	.align		4
.L_62:
        /*0178*/ 	.word	index@(_Z16multi_dot_kernelILj128EEviPdS0_S0_S0_j)
        /*017c*/ 	.word	0x00000000


	//----- nvinfo : EIATTR_MIN_STACK_SIZE
	.align		4
.L_63:
        /*0180*/ 	.byte	0x04, 0x12
        /*0182*/ 	.short	(.L_65 - .L_64)
	.align		4
.L_64:
        /*0184*/ 	.word	index@(_Z16multi_dot_kernelILj256EEviPdS0_S0_S0_j)
        /*0188*/ 	.word	0x00000000


	//----- nvinfo : EIATTR_MIN_STACK_SIZE
	.align		4
.L_65:
        /*018c*/ 	.byte	0x04, 0x12
        /*018e*/ 	.short	(.L_67 - .L_66)
	.align		4
.L_66:
        /*0190*/ 	.word	index@(_Z16multi_dot_kernelILj512EEviPdS0_S0_S0_j)
        /*0194*/ 	.word	0x00000000


	//----- nvinfo : EIATTR_MIN_STACK_SIZE
	.align		4
.L_67:
        /*0198*/ 	.byte	0x04, 0x12
        /*019a*/ 	.short	(.L_69 - .L_68)
	.align		4
.L_68:
        /*019c*/ 	.word	index@(_Z16multi_dot_kernelILj1024EEviPdS0_S0_S0_j)
        /*01a0*/ 	.word	0x00000000


	//----- nvinfo : EIATTR_MIN_STACK_SIZE
	.align		4
.L_69:
        /*01a4*/ 	.byte	0x04, 0x12
        /*01a6*/ 	.short	(.L_71 - .L_70)
	.align		4
.L_70:
        /*01a8*/ 	.word	index@(_Z10addLinCombPddS_dS_i)
        /*01ac*/ 	.word	0x00000000
.L_71:


//--------------------- .nv.compat                --------------------------
	.section	.nv.compat,"",@"SHT_CUDA_COMPAT_INFO"
	.align	4
        /*0000*/ 	.byte	0x02, 0x09, 0x00, 0x00, 0x02, 0x02, 0x01, 0x00, 0x02, 0x05, 0x05, 0x00, 0x03, 0x07, 0x01, 0x01
        /*0010*/ 	.byte	0x02, 0x03, 0x00, 0x00, 0x02, 0x06, 0x01, 0x00, 0x04, 0x0b, 0x08, 0x00, 0x01, 0x00, 0x00, 0x00
        /*0020*/ 	.byte	0x00, 0x00, 0x00, 0x00


//--------------------- .nv.info._Z16multi_dot_kernelILj1EEviPdS0_S0_S0_j --------------------------
	.section	.nv.info._Z16multi_dot_kernelILj1EEviPdS0_S0_S0_j,"",@"SHT_CUDA_INFO"
	.sectionflags	@""
	.align	4


	//----- nvinfo : EIATTR_CUDA_API_VERSION
	.align		4
        /*0000*/ 	.byte	0x04, 0x37
        /*0002*/ 	.short	(.L_73 - .L_72)
.L_72:
        /*0004*/ 	.word	0x00000082


	//----- nvinfo : EIATTR_KPARAM_INFO
	.align		4
.L_73:
        /*0008*/ 	.byte	0x04, 0x17
        /*000a*/ 	.short	(.L_75 - .L_74)
.L_74:
        /*000c*/ 	.word	0x00000000
        /*0010*/ 	.short	0x0005
        /*0012*/ 	.short	0x0028
        /*0014*/ 	.byte	0x00, 0xf0, 0x11, 0x00


	//----- nvinfo : EIATTR_KPARAM_INFO
	.align		4
.L_75:
        /*0018*/ 	.byte	0x04, 0x17
        /*001a*/ 	.short	(.L_77 - .L_76)
.L_76:
        /*001c*/ 	.word	0x00000000
        /*0020*/ 	.short	0x0004
        /*0022*/ 	.short	0x0020
        /*0024*/ 	.byte	0x00, 0xf5, 0x21, 0x00


	//----- nvinfo : EIATTR_KPARAM_INFO
	.align		4
.L_77:
        /*0028*/ 	.byte	0x04, 0x17
        /*002a*/ 	.short	(.L_79 - .L_78)
.L_78:
        /*002c*/ 	.word	0x00000000
        /*0030*/ 	.short	0x0003
        /*0032*/ 	.short	0x0018
        /*0034*/ 	.byte	0x00, 0xf5, 0x21, 0x00


	//----- nvinfo : EIATTR_KPARAM_INFO
	.align		4
.L_79:
        /*0038*/ 	.byte	0x04, 0x17
        /*003a*/ 	.short	(.L_81 - .L_80)
.L_80:
        /*003c*/ 	.word	0x00000000
        /*0040*/ 	.short	0x0002
        /*0042*/ 	.short	0x0010
        /*0044*/ 	.byte	0x00, 0xf5, 0x21, 0x00


	//----- nvinfo : EIATTR_KPARAM_INFO
	.align		4
.L_81:
        /*0048*/ 	.byte	0x04, 0x17
        /*004a*/ 	.short	(.L_83 - .L_82)
.L_82:
        /*004c*/ 	.word	0x00000000
        /*0050*/ 	.short	0x0001
        /*0052*/ 	.short	0x0008
        /*0054*/ 	.byte	0x00, 0xf5, 0x21, 0x00


	//----- nvinfo : EIATTR_KPARAM_INFO
	.align		4
.L_83:
        /*0058*/ 	.byte	0x04, 0x17
        /*005a*/ 	.short	(.L_85 - .L_84)
.L_84:
        /*005c*/ 	.word	0x00000000
        /*0060*/ 	.short	0x0000
        /*0062*/ 	.short	0x0000
        /*0064*/ 	.byte	0x00, 0xf0, 0x11, 0x00


	//----- nvinfo : EIATTR_SPARSE_MMA_MASK
	.align		4
.L_85:
        /*0068*/ 	.byte	0x03, 0x50
        /*006a*/ 	.short	0x0000


	//----- nvinfo : EIATTR_MAXREG_COUNT
	.align		4
        /*006c*/ 	.byte	0x03, 0x1b
        /*006e*/ 	.short	0x00ff


	//----- nvinfo : EIATTR_NUM_BARRIERS
	.align		4
        /*0070*/ 	.byte	0x02, 0x4c
        /*0072*/ 	.byte	0x01
	.zero		1


	//----- nvinfo : EIATTR_MERCURY_ISA_VERSION
	.align		4
        /*0074*/ 	.byte	0x03, 0x5f
        /*0076*/ 	.short	0x0101


	//----- nvinfo : EIATTR_VRC_CTA_INIT_COUNT
	.align		4
        /*0078*/ 	.byte	0x02, 0x4a
	.zero		1
	.zero		1


	//----- nvinfo : EIATTR_EXIT_INSTR_OFFSETS
	.align		4
        /*007c*/ 	.byte	0x04, 0x1c
        /*007e*/ 	.short	(.L_87 - .L_86)


	//   ....[0]....
.L_86:
        /*0080*/ 	.word	0x000013f0


	//   ....[1]....
        /*0084*/ 	.word	0x00001470


	//----- nvinfo : EIATTR_CRS_STACK_SIZE
	.align		4
.L_87:
        /*0088*/ 	.byte	0x04, 0x1e
        /*008a*/ 	.short	(.L_89 - .L_88)
.L_88:
        /*008c*/ 	.word	0x00000000


	//----- nvinfo : EIATTR_CBANK_PARAM_SIZE
	.align		4
.L_89:
        /*0090*/ 	.byte	0x03, 0x19
        /*0092*/ 	.short	0x002c


	//----- nvinfo : EIATTR_PARAM_CBANK
	.align		4
        /*0094*/ 	.byte	0x04, 0x0a
        /*0096*/ 	.short	(.L_91 - .L_90)
	.align		4
.L_90:
        /*0098*/ 	.word	index@(.nv.constant0._Z16multi_dot_kernelILj1EEviPdS0_S0_S0_j)
        /*009c*/ 	.short	0x0380
        /*009e*/ 	.short	0x002c


	//----- nvinfo : EIATTR_SW_WAR
	.align		4
.L_91:
        /*00a0*/ 	.byte	0x04, 0x36
        /*00a2*/ 	.short	(.L_93 - .L_92)
.L_92:
        /*00a4*/ 	.word	0x00000008
.L_93:


//--------------------- .nv.info._Z16multi_dot_kernelILj2EEviPdS0_S0_S0_j --------------------------
	.section	.nv.info._Z16multi_dot_kernelILj2EEviPdS0_S0_S0_j,"",@"SHT_CUDA_INFO"
	.sectionflags	@""
	.align	4


	//----- nvinfo : EIATTR_CUDA_API_VERSION
	.align		4
        /*0000*/ 	.byte	0x04, 0x37
        /*0002*/ 	.short	(.L_95 - .L_94)
.L_94:
        /*0004*/ 	.word	0x00000082


	//----- nvinfo : EIATTR_KPARAM_INFO
	.align		4
.L_95:
        /*0008*/ 	.byte	0x04, 0x17
        /*000a*/ 	.short	(.L_97 - .L_96)
.L_96:
        /*000c*/ 	.word	0x00000000
        /*0010*/ 	.short	0x0005
        /*0012*/ 	.short	0x0028
        /*0014*/ 	.byte	0x00, 0xf0, 0x11, 0x00


	//----- nvinfo : EIATTR_KPARAM_INFO
	.align		4
.L_97:
        /*0018*/ 	.byte	0x04, 0x17
        /*001a*/ 	.short	(.L_99 - .L_98)
.L_98:
        /*001c*/ 	.word	0x00000000
        /*0020*/ 	.short	0x0004
        /*0022*/ 	.short	0x0020
        /*0024*/ 	.byte	0x00, 0xf5, 0x21, 0x00


	//----- nvinfo : EIATTR_KPARAM_INFO
	.align		4
.L_99:
        /*0028*/ 	.byte	0x04, 0x17
        /*002a*/ 	.short	(.L_101 - .L_100)
.L_100:
        /*002c*/ 	.word	0x00000000
        /*0030*/ 	.short	0x0003
        /*0032*/ 	.short	0x0018
        /*0034*/ 	.byte	0x00, 0xf5, 0x21, 0x00


	//----- nvinfo : EIATTR_KPARAM_INFO
	.align		4
.L_101:
        /*0038*/ 	.byte	0x04, 0x17
        /*003a*/ 	.short	(.L_103 - .L_102)
.L_102:
        /*003c*/ 	.word	0x00000000
        /*0040*/ 	.short	0x0002
        /*0042*/ 	.short	0x0010
        /*0044*/ 	.byte	0x00, 0xf5, 0x21, 0x00


	//----- nvinfo : EIATTR_KPARAM_INFO
	.align		4
.L_103:
        /*0048*/ 	.byte	0x04, 0x17
        /*004a*/ 	.short	(.L_105 - .L_104)
.L_104:
        /*004c*/ 	.word	0x00000000
        /*0050*/ 	.short	0x0001
        /*0052*/ 	.short	0x0008
        /*0054*/ 	.byte	0x00, 0xf5, 0x21, 0x00


	//----- nvinfo : EIATTR_KPARAM_INFO
	.align		4
.L_105:
        /*0058*/ 	.byte	0x04, 0x17
        /*005a*/ 	.short	(.L_107 - .L_106)
.L_106:
        /*005c*/ 	.word	0x00000000
        /*0060*/ 	.short	0x0000
        /*0062*/ 	.short	0x0000
        /*0064*/ 	.byte	0x00, 0xf0, 0x11, 0x00


	//----- nvinfo : EIATTR_SPARSE_MMA_MASK
	.align		4
.L_107:
        /*0068*/ 	.byte	0x03, 0x50
        /*006a*/ 	.short	0x0000


	//----- nvinfo : EIATTR_MAXREG_COUNT
	.align		4
        /*006c*/ 	.byte	0x03, 0x1b
        /*006e*/ 	.short	0x00ff


	//----- nvinfo : EIATTR_NUM_BARRIERS
	.align		4
        /*0070*/ 	.byte	0x02, 0x4c
        /*0072*/ 	.byte	0x01
	.zero		1


	//----- nvinfo : EIATTR_MERCURY_ISA_VERSION
	.align		4
        /*0074*/ 	.byte	0x03, 0x5f
        /*0076*/ 	.short	0x0101


	//----- nvinfo : EIATTR_VRC_CTA_INIT_COUNT
	.align		4
        /*0078*/ 	.byte	0x02, 0x4a
	.zero		1
	.zero		1


	//----- nvinfo : EIATTR_EXIT_INSTR_OFFSETS
	.align		4
        /*007c*/ 	.byte	0x04, 0x1c
        /*007e*/ 	.short	(.L_109 - .L_108)


	//   ....[0]....
.L_108:
        /*0080*/ 	.word	0x000013f0


	//   ....[1]....
        /*0084*/ 	.word	0x00001490


	//   ....[2]....
        /*0088*/ 	.word	0x00001510


	//----- nvinfo : EIATTR_CRS_STACK_SIZE
	.align		4
.L_109:
        /*008c*/ 	.byte	0x04, 0x1e
        /*008e*/ 	.short	(.L_111 - .L_110)
.L_110:
        /*0090*/ 	.word	0x00000000


	//----- nvinfo : EIATTR_CBANK_PARAM_SIZE
	.align		4
.L_111:
        /*0094*/ 	.byte	0x03, 0x19
        /*0096*/ 	.short	0x002c


	//----- nvinfo : EIATTR_PARAM_CBANK
	.align		4
        /*0098*/ 	.byte	0x04, 0x0a
        /*009a*/ 	.short	(.L_113 - .L_112)
	.align		4
.L_112:
        /*009c*/ 	.word	index@(.nv.constant0._Z16multi_dot_kernelILj2EEviPdS0_S0_S0_j)
        /*00a0*/ 	.short	0x0380
        /*00a2*/ 	.short	0x002c


	//----- nvinfo : EIATTR_SW_WAR
	.align		4
.L_113:
        /*00a4*/ 	.byte	0x04, 0x36
        /*00a6*/ 	.short	(.L_115 - .L_114)
.L_114:
        /*00a8*/ 	.word	0x00000008
.L_115:


//--------------------- .nv.info._Z16multi_dot_kernelILj4EEviPdS0_S0_S0_j --------------------------
	.section	.nv.info._Z16multi_dot_kernelILj4EEviPdS0_S0_S0_j,"",@"SHT_CUDA_INFO"
	.sectionflags	@""
	.align	4


	//----- nvinfo : EIATTR_CUDA_API_VERSION
	.align		4
        /*0000*/ 	.byte	0x04, 0x37
        /*0002*/ 	.short	(.L_117 - .L_116)
.L_116:
        /*0004*/ 	.word	0x00000082


	//----- nvinfo : EIATTR_KPARAM_INFO
	.align		4
.L_117:
        /*0008*/ 	.byte	0x04, 0x17
        /*000a*/ 	.short	(.L_119 - .L_118)
.L_118:
        /*000c*/ 	.word	0x00000000
        /*0010*/ 	.short	0x0005
        /*0012*/ 	.short	0x0028
        /*0014*/ 	.byte	0x00, 0xf0, 0x11, 0x00


	//----- nvinfo : EIATTR_KPARAM_INFO
	.align		4
.L_119:
        /*0018*/ 	.byte	0x04, 0x17
        /*001a*/ 	.short	(.L_121 - .L_120)
.L_120:
        /*001c*/ 	.word	0x00000000
        /*0020*/ 	.short	0x0004
        /*0022*/ 	.short	0x0020
        /*0024*/ 	.byte	0x00, 0xf5, 0x21, 0x00


	//----- nvinfo : EIATTR_KPARAM_INFO
	.align		4
.L_121:
        /*0028*/ 	.byte	0x04, 0x17
        /*002a*/ 	.short	(.L_123 - .L_122)
.L_122:
        /*002c*/ 	.word	0x00000000
        /*0030*/ 	.short	0x0003
        /*0032*/ 	.short	0x0018
        /*0034*/ 	.byte	0x00, 0xf5, 0x21, 0x00


	//----- nvinfo : EIATTR_KPARAM_INFO
	.align		4
.L_123:
        /*0038*/ 	.byte	0x04, 0x17
        /*003a*/ 	.short	(.L_125 - .L_124)
.L_124:
        /*003c*/ 	.word	0x00000000
        /*0040*/ 	.short	0x0002
        /*0042*/ 	.short	0x0010
        /*0044*/ 	.byte	0x00, 0xf5, 0x21, 0x00


	//----- nvinfo : EIATTR_KPARAM_INFO
	.align		4
.L_125:
        /*0048*/ 	.byte	0x04, 0x17
        /*004a*/ 	.short	(.L_127 - .L_126)
.L_126:
        /*004c*/ 	.word	0x00000000
        /*0050*/ 	.short	0x0001
        /*0052*/ 	.short	0x0008
        /*0054*/ 	.byte	0x00, 0xf5, 0x21, 0x00


	//----- nvinfo : EIATTR_KPARAM_INFO
	.align		4
.L_127:
        /*0058*/ 	.byte	0x04, 0x17
        /*005a*/ 	.short	(.L_129 - .L_128)
.L_128:
        /*005c*/ 	.word	0x00000000
        /*0060*/ 	.short	0x0000
        /*0062*/ 	.short	0x0000
        /*0064*/ 	.byte	0x00, 0xf0, 0x11, 0x00


	//----- nvinfo : EIATTR_SPARSE_MMA_MASK
	.align		4
.L_129:
        /*0068*/ 	.byte	0x03, 0x50
        /*006a*/ 	.short	0x0000


	//----- nvinfo : EIATTR_MAXREG_COUNT
	.align		4
        /*006c*/ 	.byte	0x03, 0x1b
        /*006e*/ 	.short	0x00ff


	//----- nvinfo : EIATTR_NUM_BARRIERS
	.align		4
        /*0070*/ 	.byte	0x02, 0x4c
        /*0072*/ 	.byte	0x01
	.zero		1


	//----- nvinfo : EIATTR_MERCURY_ISA_VERSION
	.align		4
        /*0074*/ 	.byte	0x03, 0x5f
        /*0076*/ 	.short	0x0101


	//----- nvinfo : EIATTR_VRC_CTA_INIT_COUNT
	.align		4
        /*0078*/ 	.byte	0x02, 0x4a
	.zero		1
	.zero		1


	//----- nvinfo : EIATTR_EXIT_INSTR_OFFSETS
	.align		4
        /*007c*/ 	.byte	0x04, 0x1c
        /*007e*/ 	.short	(.L_131 - .L_130)


	//   ....[0]....
.L_130:
        /*0080*/ 	.word	0x000013f0


	//   ....[1]....
        /*0084*/ 	.word	0x000014d0


	//   ....[2]....
        /*0088*/ 	.word	0x00001550


	//----- nvinfo : EIATTR_CRS_STACK_SIZE
	.align		4
.L_131:
        /*008c*/ 	.byte	0x04, 0x1e
        /*008e*/ 	.short	(.L_133 - .L_132)
.L_132:
        /*0090*/ 	.word	0x00000000


	//----- nvinfo : EIATTR_CBANK_PARAM_SIZE
	.align		4
.L_133:
        /*0094*/ 	.byte	0x03, 0x19
        /*0096*/ 	.short	0x002c


	//----- nvinfo : EIATTR_PARAM_CBANK
	.align		4
        /*0098*/ 	.byte	0x04, 0x0a
        /*009a*/ 	.short	(.L_135 - .L_134)
	.align		4
.L_134:
        /*009c*/ 	.word	index@(.nv.constant0._Z16multi_dot_kernelILj4EEviPdS0_S0_S0_j)
        /*00a0*/ 	.short	0x0380
        /*00a2*/ 	.short	0x002c


	//----- nvinfo : EIATTR_SW_WAR
	.align		4
.L_135:
        /*00a4*/ 	.byte	0x04, 0x36
        /*00a6*/ 	.short	(.L_137 - .L_136)
.L_136:
        /*00a8*/ 	.word	0x00000008
.L_137:


//--------------------- .nv.info._Z16multi_dot_kernelILj8EEviPdS0_S0_S0_j --------------------------
	.section	.nv.info._Z16multi_dot_kernelILj8EEviPdS0_S0_S0_j,"",@"SHT_CUDA_INFO"
	.sectionflags	@""
	.align	4


	//----- nvinfo : EIATTR_CUDA_API_VERSION
	.align		4
        /*0000*/ 	.byte	0x04, 0x37
        /*0002*/ 	.short	(.L_139 - .L_138)
.L_138:
        /*0004*/ 	.word	0x00000082


	//----- nvinfo : EIATTR_KPARAM_INFO
	.align		4
.L_139:
        /*0008*/ 	.byte	0x04, 0x17
        /*000a*/ 	.short	(.L_141 - .L_140)
.L_140:
        /*000c*/ 	.word	0x00000000
        /*0010*/ 	.short	0x0005
        /*0012*/ 	.short	0x0028
        /*0014*/ 	.byte	0x00, 0xf0, 0x11, 0x00


	//----- nvinfo : EIATTR_KPARAM_INFO
	.align		4
.L_141:
        /*0018*/ 	.byte	0x04, 0x17
        /*001a*/ 	.short	(.L_143 - .L_142)
.L_142:
        /*001c*/ 	.word	0x00000000
        /*0020*/ 	.short	0x0004
        /*0022*/ 	.short	0x0020
        /*0024*/ 	.byte	0x00, 0xf5, 0x21, 0x00


	//----- nvinfo : EIATTR_KPARAM_INFO
	.align		4
.L_143:
        /*0028*/ 	.byte	0x04, 0x17
        /*002a*/ 	.short	(.L_145 - .L_144)
.L_144:
        /*002c*/ 	.word	0x00000000
        /*0030*/ 	.short	0x0003
        /*0032*/ 	.short	0x0018
        /*0034*/ 	.byte	0x00, 0xf5, 0x21, 0x00


	//----- nvinfo : EIATTR_KPARAM_INFO
	.align		4
.L_145:
        /*0038*/ 	.byte	0x04, 0x17
        /*003a*/ 	.short	(.L_147 - .L_146)
.L_146:
        /*003c*/ 	.word	0x00000000
        /*0040*/ 	.short	0x0002
        /*0042*/ 	.short	0x0010
        /*0044*/ 	.byte	0x00, 0xf5, 0x21, 0x00


	//----- nvinfo : EIATTR_KPARAM_INFO
	.align		4
.L_147:
        /*0048*/ 	.byte	0x04, 0x17
        /*004a*/ 	.short	(.L_149 - .L_148)
.L_148:
        /*004c*/ 	.word	0x00000000
        /*0050*/ 	.short	0x0001
        /*0052*/ 	.short	0x0008
        /*0054*/ 	.byte	0x00, 0xf5, 0x21, 0x00


	//----- nvinfo : EIATTR_KPARAM_INFO
	.align		4
.L_149:
        /*0058*/ 	.byte	0x04, 0x17
        /*005a*/ 	.short	(.L_151 - .L_150)
.L_150:
        /*005c*/ 	.word	0x00000000
        /*0060*/ 	.short	0x0000
        /*0062*/ 	.short	0x0000
        /*0064*/ 	.byte	0x00, 0xf0, 0x11, 0x00


	//----- nvinfo : EIATTR_SPARSE_MMA_MASK
	.align		4
.L_151:
        /*0068*/ 	.byte	0x03, 0x50
        /*006a*/ 	.short	0x0000


	//----- nvinfo : EIATTR_MAXREG_COUNT
	.align		4
        /*006c*/ 	.byte	0x03, 0x1b
        /*006e*/ 	.short	0x00ff


	//----- nvinfo : EIATTR_NUM_BARRIERS
	.align		4
        /*0070*/ 	.byte	0x02, 0x4c
        /*0072*/ 	.byte	0x01
	.zero		1


	//----- nvinfo : EIATTR_MERCURY_ISA_VERSION
	.align		4
        /*0074*/ 	.byte	0x03, 0x5f
        /*0076*/ 	.short	0x0101


	//----- nvinfo : EIATTR_VRC_CTA_INIT_COUNT
	.align		4
        /*0078*/ 	.byte	0x02, 0x4a
	.zero		1
	.zero		1


	//----- nvinfo : EIATTR_EXIT_INSTR_OFFSETS
	.align		4
        /*007c*/ 	.byte	0x04, 0x1c
        /*007e*/ 	.short	(.L_153 - .L_152)


	//   ....[0]....
.L_152:
        /*0080*/ 	.word	0x000013f0


	//   ....[1]....
        /*0084*/ 	.word	0x00001510


	//   ....[2]....
        /*0088*/ 	.word	0x00001590


	//----- nvinfo : EIATTR_CRS_STACK_SIZE
	.align		4
.L_153:
        /*008c*/ 	.byte	0x04, 0x1e
        /*008e*/ 	.short	(.L_155 - .L_154)
.L_154:
        /*0090*/ 	.word	0x00000000


	//----- nvinfo : EIATTR_CBANK_PARAM_SIZE
	.align		4
.L_155:
        /*0094*/ 	.byte	0x03, 0x19
        /*0096*/ 	.short	0x002c


	//----- nvinfo : EIATTR_PARAM_CBANK
	.align		4
        /*0098*/ 	.byte	0x04, 0x0a
        /*009a*/ 	.short	(.L_157 - .L_156)
	.align		4
.L_156:
        /*009c*/ 	.word	index@(.nv.constant0._Z16multi_dot_kernelILj8EEviPdS0_S0_S0_j)
        /*00a0*/ 	.short	0x0380
        /*00a2*/ 	.short	0x002c


	//----- nvinfo : EIATTR_SW_WAR
	.align		4
.L_157:
        /*00a4*/ 	.byte	0x04, 0x36
        /*00a6*/ 	.short	(.L_159 - .L_158)
.L_158:
        /*00a8*/ 	.word	0x00000008
.L_159:


//--------------------- .nv.info._Z16multi_dot_kernelILj16EEviPdS0_S0_S0_j --------------------------
	.section	.nv.info._Z16multi_dot_kernelILj16EEviPdS0_S0_S0_j,"",@"SHT_CUDA_INFO"
	.sectionflags	@""
	.align	4


	//----- nvinfo : EIATTR_CUDA_API_VERSION
	.align		4
        /*0000*/ 	.byte	0x04, 0x37
        /*0002*/ 	.short	(.L_161 - .L_160)
.L_160:
        /*0004*/ 	.word	0x00000082


	//----- nvinfo : EIATTR_KPARAM_INFO
	.align		4
.L_161:
        /*0008*/ 	.byte	0x04, 0x17
        /*000a*/ 	.short	(.L_163 - .L_162)
.L_162:
        /*000c*/ 	.word	0x00000000
        /*0010*/ 	.short	0x0005
        /*0012*/ 	.short	0x0028
        /*0014*/ 	.byte	0x00, 0xf0, 0x11, 0x00


	//----- nvinfo : EIATTR_KPARAM_INFO
	.align		4
.L_163:
        /*0018*/ 	.byte	0x04, 0x17
        /*001a*/ 	.short	(.L_165 - .L_164)
.L_164:
        /*001c*/ 	.word	0x00000000
        /*0020*/ 	.short	0x0004
        /*0022*/ 	.short	0x0020
        /*0024*/ 	.byte	0x00, 0xf5, 0x21, 0x00


	//----- nvinfo : EIATTR_KPARAM_INFO
	.align		4
.L_165:
        /*0028*/ 	.byte	0x04, 0x17
        /*002a*/ 	.short	(.L_167 - .L_166)
.L_166:
        /*002c*/ 	.word	0x00000000
        /*0030*/ 	.short	0x0003
        /*0032*/ 	.short	0x0018
        /*0034*/ 	.byte	0x00, 0xf5, 0x21, 0x00


	//----- nvinfo : EIATTR_KPARAM_INFO
	.align		4
.L_167:
        /*0038*/ 	.byte	0x04, 0x17
        /*003a*/ 	.short	(.L_169 - .L_168)
.L_168:
        /*003c*/ 	.word	0x00000000
        /*0040*/ 	.short	0x0002
        /*0042*/ 	.short	0x0010
        /*0044*/ 	.byte	0x00, 0xf5, 0x21, 0x00


	//----- nvinfo : EIATTR_KPARAM_INFO
	.align		4
.L_169:
        /*0048*/ 	.byte	0x04, 0x17
        /*004a*/ 	.short	(.L_171 - .L_170)
.L_170:
        /*004c*/ 	.word	0x00000000
        /*0050*/ 	.short	0x0001
        /*0052*/ 	.short	0x0008
        /*0054*/ 	.byte	0x00, 0xf5, 0x21, 0x00


	//----- nvinfo : EIATTR_KPARAM_INFO
	.align		4
.L_171:
        /*0058*/ 	.byte	0x04, 0x17
        /*005a*/ 	.short	(.L_173 - .L_172)
.L_172:
        /*005c*/ 	.word	0x00000000
        /*0060*/ 	.short	0x0000
        /*0062*/ 	.short	0x0000
        /*0064*/ 	.byte	0x00, 0xf0, 0x11, 0x00


	//----- nvinfo : EIATTR_SPARSE_MMA_MASK
	.align		4
.L_173:
        /*0068*/ 	.byte	0x03, 0x50
        /*006a*/ 	.short	0x0000


	//----- nvinfo : EIATTR_MAXREG_COUNT
	.align		4
        /*006c*/ 	.byte	0x03, 0x1b
        /*006e*/ 	.short	0x00ff


	//----- nvinfo : EIATTR_NUM_BARRIERS
	.align		4
        /*0070*/ 	.byte	0x02, 0x4c
        /*0072*/ 	.byte	0x01
	.zero		1


	//----- nvinfo : EIATTR_MERCURY_ISA_VERSION
	.align		4
        /*0074*/ 	.byte	0x03, 0x5f
        /*0076*/ 	.short	0x0101


	//----- nvinfo : EIATTR_VRC_CTA_INIT_COUNT
	.align		4
        /*0078*/ 	.byte	0x02, 0x4a
	.zero		1
	.zero		1


	//----- nvinfo : EIATTR_EXIT_INSTR_OFFSETS
	.align		4
        /*007c*/ 	.byte	0x04, 0x1c
        /*007e*/ 	.short	(.L_175 - .L_174)


	//   ....[0]....
.L_174:
        /*0080*/ 	.word	0x000013f0


	//   ....[1]....
        /*0084*/ 	.word	0x00001550


	//   ....[2]....
        /*0088*/ 	.word	0x000015d0


	//----- nvinfo : EIATTR_CRS_STACK_SIZE
	.align		4
.L_175:
        /*008c*/ 	.byte	0x04, 0x1e
        /*008e*/ 	.short	(.L_177 - .L_176)
.L_176:
        /*0090*/ 	.word	0x00000000


	//----- nvinfo : EIATTR_CBANK_PARAM_SIZE
	.align		4
.L_177:
        /*0094*/ 	.byte	0x03, 0x19
        /*0096*/ 	.short	0x002c


	//----- nvinfo : EIATTR_PARAM_CBANK
	.align		4
        /*0098*/ 	.byte	0x04, 0x0a
        /*009a*/ 	.short	(.L_179 - .L_178)
	.align		4
.L_178:
        /*009c*/ 	.word	index@(.nv.constant0._Z16multi_dot_kernelILj16EEviPdS0_S0_S0_j)
        /*00a0*/ 	.short	0x0380
        /*00a2*/ 	.short	0x002c


	//----- nvinfo : EIATTR_SW_WAR
	.align		4
.L_179:
        /*00a4*/ 	.byte	0x04, 0x36
        /*00a6*/ 	.short	(.L_181 - .L_180)
.L_180:
        /*00a8*/ 	.word	0x00000008
.L_181:


//--------------------- .nv.info._Z16multi_dot_kernelILj32EEviPdS0_S0_S0_j --------------------------
	.section	.nv.info._Z16multi_dot_kernelILj32EEviPdS0_S0_S0_j,"",@"SHT_CUDA_INFO"
	.sectionflags	@""
	.align	4


	//----- nvinfo : EIATTR_CUDA_API_VERSION
	.align		4
        /*0000*/ 	.byte	0x04, 0x37
        /*0002*/ 	.short	(.L_183 - .L_182)
.L_182:
        /*0004*/ 	.word	0x00000082


	//----- nvinfo : EIATTR_KPARAM_INFO
	.align		4
.L_183:
        /*0008*/ 	.byte	0x04, 0x17
        /*000a*/ 	.short	(.L_185 - .L_184)
.L_184:
        /*000c*/ 	.word	0x00000000
        /*0010*/ 	.short	0x0005
        /*0012*/ 	.short	0x0028
        /*0014*/ 	.byte	0x00, 0xf0, 0x11, 0x00


	//----- nvinfo : EIATTR_KPARAM_INFO
	.align		4
.L_185:
        /*0018*/ 	.byte	0x04, 0x17
        /*001a*/ 	.short	(.L_187 - .L_186)
.L_186:
        /*001c*/ 	.word	0x00000000
        /*0020*/ 	.short	0x0004
        /*0022*/ 	.short	0x0020
        /*0024*/ 	.byte	0x00, 0xf5, 0x21, 0x00


	//----- nvinfo : EIATTR_KPARAM_INFO
	.align		4
.L_187:
        /*0028*/ 	.byte	0x04, 0x17
        /*002a*/ 	.short	(.L_189 - .L_188)
.L_188:
        /*002c*/ 	.word	0x00000000
        /*0030*/ 	.short	0x0003
        /*0032*/ 	.short	0x0018
        /*0034*/ 	.byte	0x00, 0xf5, 0x21, 0x00


	//----- nvinfo : EIATTR_KPARAM_INFO
	.align		4
.L_189:
        /*0038*/ 	.byte	0x04, 0x17
        /*003a*/ 	.short	(.L_191 - .L_190)
.L_190:
        /*003c*/ 	.word	0x00000000
        /*0040*/ 	.short	0x0002
        /*0042*/ 	.short	0x0010
        /*0044*/ 	.byte	0x00, 0xf5, 0x21, 0x00


	//----- nvinfo : EIATTR_KPARAM_INFO
	.align		4
.L_191:
        /*0048*/ 	.byte	0x04, 0x17
        /*004a*/ 	.short	(.L_193 - .L_192)
.L_192:
        /*004c*/ 	.word	0x00000000
        /*0050*/ 	.short	0x0001
        /*0052*/ 	.short	0x0008
        /*0054*/ 	.byte	0x00, 0xf5, 0x21, 0x00


	//----- nvinfo : EIATTR_KPARAM_INFO
	.align		4
.L_193:
        /*0058*/ 	.byte	0x04, 0x17
        /*005a*/ 	.short	(.L_195 - .L_194)
.L_194:
        /*005c*/ 	.word	0x00000000
        /*0060*/ 	.short	0x0000
        /*0062*/ 	.short	0x0000
        /*0064*/ 	.byte	0x00, 0xf0, 0x11, 0x00


	//----- nvinfo : EIATTR_SPARSE_MMA_MASK
	.align		4
.L_195:
        /*0068*/ 	.byte	0x03, 0x50
        /*006a*/ 	.short	0x0000


	//----- nvinfo : EIATTR_MAXREG_COUNT
	.align		4
        /*006c*/ 	.byte	0x03, 0x1b
        /*006e*/ 	.short	0x00ff


	//----- nvinfo : EIATTR_NUM_BARRIERS
	.align		4
        /*0070*/ 	.byte	0x02, 0x4c
        /*0072*/ 	.byte	0x01
	.zero		1


	//----- nvinfo : EIATTR_MERCURY_ISA_VERSION
	.align		4
        /*0074*/ 	.byte	0x03, 0x5f
        /*0076*/ 	.short	0x0101


	//----- nvinfo : EIATTR_VRC_CTA_INIT_COUNT
	.align		4
        /*0078*/ 	.byte	0x02, 0x4a
	.zero		1
	.zero		1


	//----- nvinfo : EIATTR_EXIT_INSTR_OFFSETS
	.align		4
        /*007c*/ 	.byte	0x04, 0x1c
        /*007e*/ 	.short	(.L_197 - .L_196)


	//   ....[0]....
.L_196:
        /*0080*/ 	.word	0x000013f0


	//   ....[1]....
        /*0084*/ 	.word	0x00001590


	//   ....[2]....
        /*0088*/ 	.word	0x00001610


	//----- nvinfo : EIATTR_CRS_STACK_SIZE
	.align		4
.L_197:
        /*008c*/ 	.byte	0x04, 0x1e
        /*008e*/ 	.short	(.L_199 - .L_198)
.L_198:
        /*0090*/ 	.word	0x00000000


	//----- nvinfo : EIATTR_CBANK_PARAM_SIZE
	.align		4
.L_199:
        /*0094*/ 	.byte	0x03, 0x19
        /*0096*/ 	.short	0x002c


	//----- nvinfo : EIATTR_PARAM_CBANK
	.align		4
        /*0098*/ 	.byte	0x04, 0x0a
        /*009a*/ 	.short	(.L_201 - .L_200)
	.align		4
.L_200:
        /*009c*/ 	.word	index@(.nv.constant0._Z16multi_dot_kernelILj32EEviPdS0_S0_S0_j)
        /*00a0*/ 	.short	0x0380
        /*00a2*/ 	.short	0x002c


	//----- nvinfo : EIATTR_SW_WAR
	.align		4
.L_201:
        /*00a4*/ 	.byte	0x04, 0x36
        /*00a6*/ 	.short	(.L_203 - .L_202)
.L_202:
        /*00a8*/ 	.word	0x00000008
.L_203:


//--------------------- .nv.info._Z16multi_dot_kernelILj64EEviPdS0_S0_S0_j --------------------------
	.section	.nv.info._Z16multi_dot_kernelILj64EEviPdS0_S0_S0_j,"",@"SHT_CUDA_INFO"
	.sectionflags	@""
	.align	4


	//----- nvinfo : EIATTR_CUDA_API_VERSION
	.align		4
        /*0000*/ 	.byte	0x04, 0x37
        /*0002*/ 	.short	(.L_205 - .L_204)
.L_204:
        /*0004*/ 	.word	0x00000082


	//----- nvinfo : EIATTR_KPARAM_INFO
	.align		4
.L_205:
        /*0008*/ 	.byte	0x04, 0x17
        /*000a*/ 	.short	(.L_207 - .L_206)
.L_206:
        /*000c*/ 	.word	0x00000000
        /*0010*/ 	.short	0x0005
        /*0012*/ 	.short	0x0028
        /*0014*/ 	.byte	0x00, 0xf0, 0x11, 0x00


	//----- nvinfo : EIATTR_KPARAM_INFO
	.align		4
.L_207:
        /*0018*/ 	.byte	0x04, 0x17
        /*001a*/ 	.short	(.L_209 - .L_208)
.L_208:
        /*001c*/ 	.word	0x00000000
        /*0020*/ 	.short	0x0004
        /*0022*/ 	.short	0x0020
        /*0024*/ 	.byte	0x00, 0xf5, 0x21, 0x00


	//----- nvinfo : EIATTR_KPARAM_INFO
	.align		4
.L_209:
        /*0028*/ 	.byte	0x04, 0x17
        /*002a*/ 	.short	(.L_211 - .L_210)
.L_210:
        /*002c*/ 	.word	0x00000000
        /*0030*/ 	.short	0x0003
        /*0032*/ 	.short	0x0018
        /*0034*/ 	.byte	0x00, 0xf5, 0x21, 0x00


	//----- nvinfo : EIATTR_KPARAM_INFO
	.align		4
.L_211:
        /*0038*/ 	.byte	0x04, 0x17
        /*003a*/ 	.short	(.L_213 - .L_212)
.L_212:
        /*003c*/ 	.word	0x00000000
        /*0040*/ 	.short	0x0002
        /*0042*/ 	.short	0x0010
        /*0044*/ 	.byte	0x00, 0xf5, 0x21, 0x00


	//----- nvinfo : EIATTR_KPARAM_INFO
	.align		4
.L_213:
        /*0048*/ 	.byte	0x04, 0x17
        /*004a*/ 	.short	(.L_215 - .L_214)
.L_214:
        /*004c*/ 	.word	0x00000000
        /*0050*/ 	.short	0x0001
        /*0052*/ 	.short	0x0008
        /*0054*/ 	.byte	0x00, 0xf5, 0x21, 0x00


	//----- nvinfo : EIATTR_KPARAM_INFO
	.align		4
.L_215:
        /*0058*/ 	.byte	0x04, 0x17
        /*005a*/ 	.short	(.L_217 - .L_216)
.L_216:
        /*005c*/ 	.word	0x00000000
        /*0060*/ 	.short	0x0000
        /*0062*/ 	.short	0x0000
        /*0064*/ 	.byte	0x00, 0xf0, 0x11, 0x00


	//----- nvinfo : EIATTR_SPARSE_MMA_MASK
	.align		4
.L_217:
        /*0068*/ 	.byte	0x03, 0x50
        /*006a*/ 	.short	0x0000


	//----- nvinfo : EIATTR_MAXREG_COUNT
	.align		4
        /*006c*/ 	.byte	0x03, 0x1b
        /*006e*/ 	.short	0x00ff


	//----- nvinfo : EIATTR_NUM_BARRIERS
	.align		4
        /*0070*/ 	.byte	0x02, 0x4c
        /*0072*/ 	.byte	0x01
	.zero		1


	//----- nvinfo : EIATTR_MERCURY_ISA_VERSION
	.align		4
        /*0074*/ 	.byte	0x03, 0x5f
        /*0076*/ 	.short	0x0101


	//----- nvinfo : EIATTR_VRC_CTA_INIT_COUNT
	.align		4
        /*0078*/ 	.byte	0x02, 0x4a
	.zero		1
	.zero		1


	//----- nvinfo : EIATTR_EXIT_INSTR_OFFSETS
	.align		4
        /*007c*/ 	.byte	0x04, 0x1c
        /*007e*/ 	.short	(.L_219 - .L_218)


	//   ....[0]....
.L_218:
        /*0080*/ 	.word	0x000013f0


	//   ....[1]....
        /*0084*/ 	.word	0x000015d0


	//   ....[2]....
        /*0088*/ 	.word	0x00001650


	//----- nvinfo : EIATTR_CRS_STACK_SIZE
	.align		4
.L_219:
        /*008c*/ 	.byte	0x04, 0x1e
        /*008e*/ 	.short	(.L_221 - .L_220)
.L_220:
        /*0090*/ 	.word	0x00000000


	//----- nvinfo : EIATTR_CBANK_PARAM_SIZE
	.align		4
.L_221:
        /*0094*/ 	.byte	0x03, 0x19
        /*0096*/ 	.short	0x002c


	//----- nvinfo : EIATTR_PARAM_CBANK
	.align		4
        /*0098*/ 	.byte	0x04, 0x0a
        /*009a*/ 	.short	(.L_223 - .L_222)
	.align		4
.L_222:
        /*009c*/ 	.word	index@(.nv.constant0._Z16multi_dot_kernelILj64EEviPdS0_S0_S0_j)
        /*00a0*/ 	.short	0x0380
        /*00a2*/ 	.short	0x002c


	//----- nvinfo : EIATTR_SW_WAR
	.align		4
.L_223:
        /*00a4*/ 	.byte	0x04, 0x36
        /*00a6*/ 	.short	(.L_225 - .L_224)
.L_224:
        /*00a8*/ 	.word	0x00000008
.L_225:


//--------------------- .nv.info._Z16multi_dot_kernelILj128EEviPdS0_S0_S0_j --------------------------
	.section	.nv.info._Z16multi_dot_kernelILj128EEviPdS0_S0_S0_j,"",@"SHT_CUDA_INFO"
	.sectionflags	@""
	.align	4


	//----- nvinfo : EIATTR_CUDA_API_VERSION
	.align		4
        /*0000*/ 	.byte	0x04, 0x37
        /*0002*/ 	.short	(.L_227 - .L_226)
.L_226:
        /*0004*/ 	.word	0x00000082


	//----- nvinfo : EIATTR_KPARAM_INFO
	.align		4
.L_227:
        /*0008*/ 	.byte	0x04, 0x17
        /*000a*/ 	.short	(.L_229 - .L_228)
.L_228:
        /*000c*/ 	.word	0x00000000
        /*0010*/ 	.short	0x0005
        /*0012*/ 	.short	0x0028
        /*0014*/ 	.byte	0x00, 0xf0, 0x11, 0x00


	//----- nvinfo : EIATTR_KPARAM_INFO
	.align		4
.L_229:
        /*0018*/ 	.byte	0x04, 0x17
        /*001a*/ 	.short	(.L_231 - .L_230)
.L_230:
        /*001c*/ 	.word	0x00000000
        /*0020*/ 	.short	0x0004
        /*0022*/ 	.short	0x0020
        /*0024*/ 	.byte	0x00, 0xf5, 0x21, 0x00


	//----- nvinfo : EIATTR_KPARAM_INFO
	.align		4
.L_231:
        /*0028*/ 	.byte	0x04, 0x17
        /*002a*/ 	.short	(.L_233 - .L_232)
.L_232:
        /*002c*/ 	.word	0x00000000
        /*0030*/ 	.short	0x0003
        /*0032*/ 	.short	0x0018
        /*0034*/ 	.byte	0x00, 0xf5, 0x21, 0x00


	//----- nvinfo : EIATTR_KPARAM_INFO
	.align		4
.L_233:
        /*0038*/ 	.byte	0x04, 0x17
        /*003a*/ 	.short	(.L_235 - .L_234)
.L_234:
        /*003c*/ 	.word	0x00000000
        /*0040*/ 	.short	0x0002
        /*0042*/ 	.short	0x0010
        /*0044*/ 	.byte	0x00, 0xf5, 0x21, 0x00


	//----- nvinfo : EIATTR_KPARAM_INFO
	.align		4
.L_235:
        /*0048*/ 	.byte	0x04, 0x17
        /*004a*/ 	.short	(.L_237 - .L_236)
.L_236:
        /*004c*/ 	.word	0x00000000
        /*0050*/ 	.short	0x0001
        /*0052*/ 	.short	0x0008
        /*0054*/ 	.byte	0x00, 0xf5, 0x21, 0x00


	//----- nvinfo : EIATTR_KPARAM_INFO
	.align		4
.L_237:
        /*0058*/ 	.byte	0x04, 0x17
        /*005a*/ 	.short	(.L_239 - .L_238)
.L_238:
        /*005c*/ 	.word	0x00000000
        /*0060*/ 	.short	0x0000
        /*0062*/ 	.short	0x0000
        /*0064*/ 	.byte	0x00, 0xf0, 0x11, 0x00


	//----- nvinfo : EIATTR_SPARSE_MMA_MASK
	.align		4
.L_239:
        /*0068*/ 	.byte	0x03, 0x50
        /*006a*/ 	.short	0x0000


	//----- nvinfo : EIATTR_MAXREG_COUNT
	.align		4
        /*006c*/ 	.byte	0x03, 0x1b
        /*006e*/ 	.short	0x00ff


	//----- nvinfo : EIATTR_NUM_BARRIERS
	.align		4
        /*0070*/ 	.byte	0x02, 0x4c
        /*0072*/ 	.byte	0x01
	.zero		1


	//----- nvinfo : EIATTR_MERCURY_ISA_VERSION
	.align		4
        /*0074*/ 	.byte	0x03, 0x5f
        /*0076*/ 	.short	0x0101


	//----- nvinfo : EIATTR_VRC_CTA_INIT_COUNT
	.align		4
        /*0078*/ 	.byte	0x02, 0x4a
	.zero		1
	.zero		1


	//----- nvinfo : EIATTR_EXIT_INSTR_OFFSETS
	.align		4
        /*007c*/ 	.byte	0x04, 0x1c
        /*007e*/ 	.short	(.L_241 - .L_240)


	//   ....[0]....
.L_240:
        /*0080*/ 	.word	0x00001490


	//   ....[1]....
        /*0084*/ 	.word	0x00001630


	//   ....[2]....
        /*0088*/ 	.word	0x000016b0


	//----- nvinfo : EIATTR_CRS_STACK_SIZE
	.align		4
.L_241:
        /*008c*/ 	.byte	0x04, 0x1e
        /*008e*/ 	.short	(.L_243 - .L_242)
.L_242:
        /*0090*/ 	.word	0x00000000


	//----- nvinfo : EIATTR_CBANK_PARAM_SIZE
	.align		4
.L_243:
        /*0094*/ 	.byte	0x03, 0x19
        /*0096*/ 	.short	0x002c


	//----- nvinfo : EIATTR_PARAM_CBANK
	.align		4
        /*0098*/ 	.byte	0x04, 0x0a
        /*009a*/ 	.short	(.L_245 - .L_244)
	.align		4
.L_244:
        /*009c*/ 	.word	index@(.nv.constant0._Z16multi_dot_kernelILj128EEviPdS0_S0_S0_j)
        /*00a0*/ 	.short	0x0380
        /*00a2*/ 	.short	0x002c


	//----- nvinfo : EIATTR_SW_WAR
	.align		4
.L_245:
        /*00a4*/ 	.byte	0x04, 0x36
        /*00a6*/ 	.short	(.L_247 - .L_246)
.L_246:
        /*00a8*/ 	.word	0x00000008
.L_247:


//--------------------- .nv.info._Z16multi_dot_kernelILj256EEviPdS0_S0_S0_j --------------------------
	.section	.nv.info._Z16multi_dot_kernelILj256EEviPdS0_S0_S0_j,"",@"SHT_CUDA_INFO"
	.sectionflags	@""
	.align	4


	//----- nvinfo : EIATTR_CUDA_API_VERSION
	.align		4
        /*0000*/ 	.byte	0x04, 0x37
        /*0002*/ 	.short	(.L_249 - .L_248)
.L_248:
        /*0004*/ 	.word	0x00000082


	//----- nvinfo : EIATTR_KPARAM_INFO
	.align		4
.L_249:
        /*0008*/ 	.byte	0x04, 0x17
        /*000a*/ 	.short	(.L_251 - .L_250)
.L_250:
        /*000c*/ 	.word	0x00000000
        /*0010*/ 	.short	0x0005
        /*0012*/ 	.short	0x0028
        /*0014*/ 	.byte	0x00, 0xf0, 0x11, 0x00


	//----- nvinfo : EIATTR_KPARAM_INFO
	.align		4
.L_251:
        /*0018*/ 	.byte	0x04, 0x17
        /*001a*/ 	.short	(.L_253 - .L_252)
.L_252:
        /*001c*/ 	.word	0x00000000
        /*0020*/ 	.short	0x0004
        /*0022*/ 	.short	0x0020
        /*0024*/ 	.byte	0x00, 0xf5, 0x21, 0x00


	//----- nvinfo : EIATTR_KPARAM_INFO
	.align		4
.L_253:
        /*0028*/ 	.byte	0x04, 0x17
        /*002a*/ 	.short	(.L_255 - .L_254)
.L_254:
        /*002c*/ 	.word	0x00000000
        /*0030*/ 	.short	0x0003
        /*0032*/ 	.short	0x0018
        /*0034*/ 	.byte	0x00, 0xf5, 0x21, 0x00


	//----- nvinfo : EIATTR_KPARAM_INFO
	.align		4
.L_255:
        /*0038*/ 	.byte	0x04, 0x17
        /*003a*/ 	.short	(.L_257 - .L_256)
.L_256:
        /*003c*/ 	.word	0x00000000
        /*0040*/ 	.short	0x0002
        /*0042*/ 	.short	0x0010
        /*0044*/ 	.byte	0x00, 0xf5, 0x21, 0x00


	//----- nvinfo : EIATTR_KPARAM_INFO
	.align		4
.L_257:
        /*0048*/ 	.byte	0x04, 0x17
        /*004a*/ 	.short	(.L_259 - .L_258)
.L_258:
        /*004c*/ 	.word	0x00000000
        /*0050*/ 	.short	0x0001
        /*0052*/ 	.short	0x0008
        /*0054*/ 	.byte	0x00, 0xf5, 0x21, 0x00


	//----- nvinfo : EIATTR_KPARAM_INFO
	.align		4
.L_259:
        /*0058*/ 	.byte	0x04, 0x17
        /*005a*/ 	.short	(.L_261 - .L_260)
.L_260:
        /*005c*/ 	.word	0x00000000
        /*0060*/ 	.short	0x0000
        /*0062*/ 	.short	0x0000
        /*0064*/ 	.byte	0x00, 0xf0, 0x11, 0x00


	//----- nvinfo : EIATTR_SPARSE_MMA_MASK
	.align		4
.L_261:
        /*0068*/ 	.byte	0x03, 0x50
        /*006a*/ 	.short	0x0000


	//----- nvinfo : EIATTR_MAXREG_COUNT
	.align		4
        /*006c*/ 	.byte	0x03, 0x1b
        /*006e*/ 	.short	0x00ff


	//----- nvinfo : EIATTR_NUM_BARRIERS
	.align		4
        /*0070*/ 	.byte	0x02, 0x4c
        /*0072*/ 	.byte	0x01
	.zero		1


	//----- nvinfo : EIATTR_MERCURY_ISA_VERSION
	.align		4
        /*0074*/ 	.byte	0x03, 0x5f
        /*0076*/ 	.short	0x0101


	//----- nvinfo : EIATTR_VRC_CTA_INIT_COUNT
	.align		4
        /*0078*/ 	.byte	0x02, 0x4a
	.zero		1
	.zero		1


	//----- nvinfo : EIATTR_EXIT_INSTR_OFFSETS
	.align		4
        /*007c*/ 	.byte	0x04, 0x1c
        /*007e*/ 	.short	(.L_263 - .L_262)


	//   ....[0]....
.L_262:
        /*0080*/ 	.word	0x000014f0


	//   ....[1]....
        /*0084*/ 	.word	0x00001690


	//   ....[2]....
        /*0088*/ 	.word	0x00001710


	//----- nvinfo : EIATTR_CRS_STACK_SIZE
	.align		4
.L_263:
        /*008c*/ 	.byte	0x04, 0x1e
        /*008e*/ 	.short	(.L_265 - .L_264)
.L_264:
        /*0090*/ 	.word	0x00000000


	//----- nvinfo : EIATTR_CBANK_PARAM_SIZE
	.align		4
.L_265:
        /*0094*/ 	.byte	0x03, 0x19
        /*0096*/ 	.short	0x002c


	//----- nvinfo : EIATTR_PARAM_CBANK
	.align		4
        /*0098*/ 	.byte	0x04, 0x0a
        /*009a*/ 	.short	(.L_267 - .L_266)
	.align		4
.L_266:
        /*009c*/ 	.word	index@(.nv.constant0._Z16multi_dot_kernelILj256EEviPdS0_S0_S0_j)
        /*00a0*/ 	.short	0x0380
        /*00a2*/ 	.short	0x002c


	//----- nvinfo : EIATTR_SW_WAR
	.align		4
.L_267:
        /*00a4*/ 	.byte	0x04, 0x36
        /*00a6*/ 	.short	(.L_269 - .L_268)
.L_268:
        /*00a8*/ 	.word	0x00000008
.L_269:


//--------------------- .nv.info._Z16multi_dot_kernelILj512EEviPdS0_S0_S0_j --------------------------
	.section	.nv.info._Z16multi_dot_kernelILj512EEviPdS0_S0_S0_j,"",@"SHT_CUDA_INFO"
	.sectionflags	@""
	.align	4


	//----- nvinfo : EIATTR_CUDA_API_VERSION
	.align		4
        /*0000*/ 	.byte	0x04, 0x37
        /*0002*/ 	.short	(.L_271 - .L_270)
.L_270:
        /*0004*/ 	.word	0x00000082


	//----- nvinfo : EIATTR_KPARAM_INFO
	.align		4
.L_271:
        /*0008*/ 	.byte	0x04, 0x17
        /*000a*/ 	.short	(.L_273 - .L_272)
.L_272:
        /*000c*/ 	.word	0x00000000
        /*0010*/ 	.short	0x0005
        /*0012*/ 	.short	0x0028
        /*0014*/ 	.byte	0x00, 0xf0, 0x11, 0x00


	//----- nvinfo : EIATTR_KPARAM_INFO
	.align		4
.L_273:
        /*0018*/ 	.byte	0x04, 0x17
        /*001a*/ 	.short	(.L_275 - .L_274)
.L_274:
        /*001c*/ 	.word	0x00000000
        /*0020*/ 	.short	0x0004
        /*0022*/ 	.short	0x0020
        /*0024*/ 	.byte	0x00, 0xf5, 0x21, 0x00


	//----- nvinfo : EIATTR_KPARAM_INFO
	.align		4
.L_275:
        /*0028*/ 	.byte	0x04, 0x17
        /*002a*/ 	.short	(.L_277 - .L_276)
.L_276:
        /*002c*/ 	.word	0x00000000
        /*0030*/ 	.short	0x0003
        /*0032*/ 	.short	0x0018
        /*0034*/ 	.byte	0x00, 0xf5, 0x21, 0x00


	//----- nvinfo : EIATTR_KPARAM_INFO
	.align		4
.L_277:
        /*0038*/ 	.byte	0x04, 0x17
        /*003a*/ 	.short	(.L_279 - .L_278)
.L_278:
        /*003c*/ 	.word	0x00000000
        /*0040*/ 	.short	0x0002
        /*0042*/ 	.short	0x0010
        /*0044*/ 	.byte	0x00, 0xf5, 0x21, 0x00


	//----- nvinfo : EIATTR_KPARAM_INFO
	.align		4
.L_279:
        /*0048*/ 	.byte	0x04, 0x17
        /*004a*/ 	.short	(.L_281 - .L_280)
.L_280:
        /*004c*/ 	.word	0x00000000
        /*0050*/ 	.short	0x0001
        /*0052*/ 	.short	0x0008
        /*0054*/ 	.byte	0x00, 0xf5, 0x21, 0x00


	//----- nvinfo : EIATTR_KPARAM_INFO
	.align		4
.L_281:
        /*0058*/ 	.byte	0x04, 0x17
        /*005a*/ 	.short	(.L_283 - .L_282)
.L_282:
        /*005c*/ 	.word	0x00000000
        /*0060*/ 	.short	0x0000
        /*0062*/ 	.short	0x0000
        /*0064*/ 	.byte	0x00, 0xf0, 0x11, 0x00


	//----- nvinfo : EIATTR_SPARSE_MMA_MASK
	.align		4
.L_283:
        /*0068*/ 	.byte	0x03, 0x50
        /*006a*/ 	.short	0x0000


	//----- nvinfo : EIATTR_MAXREG_COUNT
	.align		4
        /*006c*/ 	.byte	0x03, 0x1b
        /*006e*/ 	.short	0x00ff


	//----- nvinfo : EIATTR_NUM_BARRIERS
	.align		4
        /*0070*/ 	.byte	0x02, 0x4c
        /*0072*/ 	.byte	0x01
	.zero		1


	//----- nvinfo : EIATTR_MERCURY_ISA_VERSION
	.align		4
        /*0074*/ 	.byte	0x03, 0x5f
        /*0076*/ 	.short	0x0101


	//----- nvinfo : EIATTR_VRC_CTA_INIT_COUNT
	.align		4
        /*0078*/ 	.byte	0x02, 0x4a
	.zero		1
	.zero		1


	//----- nvinfo : EIATTR_EXIT_INSTR_OFFSETS
	.align		4
        /*007c*/ 	.byte	0x04, 0x1c
        /*007e*/ 	.short	(.L_285 - .L_284)


	//   ....[0]....
.L_284:
        /*0080*/ 	.word	0x00001550


	//   ....[1]....
        /*0084*/ 	.word	0x000016f0


	//   ....[2]....
        /*0088*/ 	.word	0x00001770


	//----- nvinfo : EIATTR_CRS_STACK_SIZE
	.align		4
.L_285:
        /*008c*/ 	.byte	0x04, 0x1e
        /*008e*/ 	.short	(.L_287 - .L_286)
.L_286:
        /*0090*/ 	.word	0x00000000


	//----- nvinfo : EIATTR_CBANK_PARAM_SIZE
	.align		4
.L_287:
        /*0094*/ 	.byte	0x03, 0x19
        /*0096*/ 	.short	0x002c


	//----- nvinfo : EIATTR_PARAM_CBANK
	.align		4
        /*0098*/ 	.byte	0x04, 0x0a
        /*009a*/ 	.short	(.L_289 - .L_288)
	.align		4
.L_288:
        /*009c*/ 	.word	index@(.nv.constant0._Z16multi_dot_kernelILj512EEviPdS0_S0_S0_j)
        /*00a0*/ 	.short	0x0380
        /*00a2*/ 	.short	0x002c


	//----- nvinfo : EIATTR_SW_WAR
	.align		4
.L_289:
        /*00a4*/ 	.byte	0x04, 0x36
        /*00a6*/ 	.short	(.L_291 - .L_290)
.L_290:
        /*00a8*/ 	.word	0x00000008
.L_291:


//--------------------- .nv.info._Z16multi_dot_kernelILj1024EEviPdS0_S0_S0_j --------------------------
	.section	.nv.info._Z16multi_dot_kernelILj1024EEviPdS0_S0_S0_j,"",@"SHT_CUDA_INFO"
	.sectionflags	@""
	.align	4


	//----- nvinfo : EIATTR_CUDA_API_VERSION
	.align		4
        /*0000*/ 	.byte	0x04, 0x37
        /*0002*/ 	.short	(.L_293 - .L_292)
.L_292:
        /*0004*/ 	.word	0x00000082


	//----- nvinfo : EIATTR_KPARAM_INFO
	.align		4
.L_293:
        /*0008*/ 	.byte	0x04, 0x17
        /*000a*/ 	.short	(.L_295 - .L_294)
.L_294:
        /*000c*/ 	.word	0x00000000
        /*0010*/ 	.short	0x0005
        /*0012*/ 	.short	0x0028
        /*0014*/ 	.byte	0x00, 0xf0, 0x11, 0x00


	//----- nvinfo : EIATTR_KPARAM_INFO
	.align		4
.L_295:
        /*0018*/ 	.byte	0x04, 0x17
        /*001a*/ 	.short	(.L_297 - .L_296)
.L_296:
        /*001c*/ 	.word	0x00000000
        /*0020*/ 	.short	0x0004
        /*0022*/ 	.short	0x0020
        /*0024*/ 	.byte	0x00, 0xf5, 0x21, 0x00


	//----- nvinfo : EIATTR_KPARAM_INFO
	.align		4
.L_297:
        /*0028*/ 	.byte	0x04, 0x17
        /*002a*/ 	.short	(.L_299 - .L_298)
.L_298:
        /*002c*/ 	.word	0x00000000
        /*0030*/ 	.short	0x0003
        /*0032*/ 	.short	0x0018
        /*0034*/ 	.byte	0x00, 0xf5, 0x21, 0x00


	//----- nvinfo : EIATTR_KPARAM_INFO
	.align		4
.L_299:
        /*0038*/ 	.byte	0x04, 0x17
        /*003a*/ 	.short	(.L_301 - .L_300)
.L_300:
        /*003c*/ 	.word	0x00000000
        /*0040*/ 	.short	0x0002
        /*0042*/ 	.short	0x0010
        /*0044*/ 	.byte	0x00, 0xf5, 0x21, 0x00


	//----- nvinfo : EIATTR_KPARAM_INFO
	.align		4
.L_301:
        /*0048*/ 	.byte	0x04, 0x17
        /*004a*/ 	.short	(.L_303 - .L_302)
.L_302:
        /*004c*/ 	.word	0x00000000
        /*0050*/ 	.short	0x0001
        /*0052*/ 	.short	0x0008
        /*0054*/ 	.byte	0x00, 0xf5, 0x21, 0x00


	//----- nvinfo : EIATTR_KPARAM_INFO
	.align		4
.L_303:
        /*0058*/ 	.byte	0x04, 0x17
        /*005a*/ 	.short	(.L_305 - .L_304)
.L_304:
        /*005c*/ 	.word	0x00000000
        /*0060*/ 	.short	0x0000
        /*0062*/ 	.short	0x0000
        /*0064*/ 	.byte	0x00, 0xf0, 0x11, 0x00


	//----- nvinfo : EIATTR_SPARSE_MMA_MASK
	.align		4
.L_305:
        /*0068*/ 	.byte	0x03, 0x50
        /*006a*/ 	.short	0x0000


	//----- nvinfo : EIATTR_MAXREG_COUNT
	.align		4
        /*006c*/ 	.byte	0x03, 0x1b
        /*006e*/ 	.short	0x00ff


	//----- nvinfo : EIATTR_NUM_BARRIERS
	.align		4
        /*0070*/ 	.byte	0x02, 0x4c
        /*0072*/ 	.byte	0x01
	.zero		1


	//----- nvinfo : EIATTR_MERCURY_ISA_VERSION
	.align		4
        /*0074*/ 	.byte	0x03, 0x5f
        /*0076*/ 	.short	0x0101


	//----- nvinfo : EIATTR_VRC_CTA_INIT_COUNT
	.align		4
        /*0078*/ 	.byte	0x02, 0x4a
	.zero		1
	.zero		1


	//----- nvinfo : EIATTR_EXIT_INSTR_OFFSETS
	.align		4
        /*007c*/ 	.byte	0x04, 0x1c
        /*007e*/ 	.short	(.L_307 - .L_306)


	//   ....[0]....
.L_306:
        /*0080*/ 	.word	0x000015b0


	//   ....[1]....
        /*0084*/ 	.word	0x00001750


	//   ....[2]....
        /*0088*/ 	.word	0x000017d0


	//----- nvinfo : EIATTR_CRS_STACK_SIZE
	.align		4
.L_307:
        /*008c*/ 	.byte	0x04, 0x1e
        /*008e*/ 	.short	(.L_309 - .L_308)
.L_308:
        /*0090*/ 	.word	0x00000000


	//----- nvinfo : EIATTR_CBANK_PARAM_SIZE
	.align		4
.L_309:
        /*0094*/ 	.byte	0x03, 0x19
        /*0096*/ 	.short	0x002c


	//----- nvinfo : EIATTR_PARAM_CBANK
	.align		4
        /*0098*/ 	.byte	0x04, 0x0a
        /*009a*/ 	.short	(.L_311 - .L_310)
	.align		4
.L_310:
        /*009c*/ 	.word	index@(.nv.constant0._Z16multi_dot_kernelILj1024EEviPdS0_S0_S0_j)
        /*00a0*/ 	.short	0x0380
        /*00a2*/ 	.short	0x002c


	//----- nvinfo : EIATTR_SW_WAR
	.align		4
.L_311:
        /*00a4*/ 	.byte	0x04, 0x36
        /*00a6*/ 	.short	(.L_313 - .L_312)
.L_312:
        /*00a8*/ 	.word	0x00000008
.L_313:


//--------------------- .nv.info._Z10addLinCombPddS_dS_i --------------------------
	.section	.nv.info._Z10addLinCombPddS_dS_i,"",@"SHT_CUDA_INFO"
	.sectionflags	@""
	.align	4


	//----- nvinfo : EIATTR_CUDA_API_VERSION
	.align		4
        /*0000*/ 	.byte	0x04, 0x37
        /*0002*/ 	.short	(.L_315 - .L_314)
.L_314:
        /*0004*/ 	.word	0x00000082


	//----- nvinfo : EIATTR_KPARAM_INFO
	.align		4
.L_315:
        /*0008*/ 	.byte	0x04, 0x17
        /*000a*/ 	.short	(.L_317 - .L_316)
.L_316:
        /*000c*/ 	.word	0x00000000
        /*0010*/ 	.short	0x0005
        /*0012*/ 	.short	0x0028
        /*0014*/ 	.byte	0x00, 0xf0, 0x11, 0x00


	//----- nvinfo : EIATTR_KPARAM_INFO
	.align		4
.L_317:
        /*0018*/ 	.byte	0x04, 0x17
        /*001a*/ 	.short	(.L_319 - .L_318)
.L_318:
        /*001c*/ 	.word	0x00000000
        /*0020*/ 	.short	0x0004
        /*0022*/ 	.short	0x0020
        /*0024*/ 	.byte	0x00, 0xf5, 0x21, 0x00


	//----- nvinfo : EIATTR_KPARAM_INFO
	.align		4
.L_319:
        /*0028*/ 	.byte	0x04, 0x17
        /*002a*/ 	.short	(.L_321 - .L_320)
.L_320:
        /*002c*/ 	.word	0x00000000
        /*0030*/ 	.short	0x0003
        /*0032*/ 	.short	0x0018
        /*0034*/ 	.byte	0x00, 0xf0, 0x21, 0x00


	//----- nvinfo : EIATTR_KPARAM_INFO
	.align		4
.L_321:
        /*0038*/ 	.byte	0x04, 0x17
        /*003a*/ 	.short	(.L_323 - .L_322)
.L_322:
        /*003c*/ 	.word	0x00000000
        /*0040*/ 	.short	0x0002
        /*0042*/ 	.short	0x0010
        /*0044*/ 	.byte	0x00, 0xf5, 0x21, 0x00


	//----- nvinfo : EIATTR_KPARAM_INFO
	.align		4
.L_323:
        /*0048*/ 	.byte	0x04, 0x17
        /*004a*/ 	.short	(.L_325 - .L_324)
.L_324:
        /*004c*/ 	.word	0x00000000
        /*0050*/ 	.short	0x0001
        /*0052*/ 	.short	0x0008
        /*0054*/ 	.byte	0x00, 0xf0, 0x21, 0x00


	//----- nvinfo : EIATTR_KPARAM_INFO
	.align		4
.L_325:
        /*0058*/ 	.byte	0x04, 0x17
        /*005a*/ 	.short	(.L_327 - .L_326)
.L_326:
        /*005c*/ 	.word	0x00000000
        /*0060*/ 	.short	0x0000
        /*0062*/ 	.short	0x0000
        /*0064*/ 	.byte	0x00, 0xf5, 0x21, 0x00


	//----- nvinfo : EIATTR_SPARSE_MMA_MASK
	.align		4
.L_327:
        /*0068*/ 	.byte	0x03, 0x50
        /*006a*/ 	.short	0x0000


	//----- nvinfo : EIATTR_MAXREG_COUNT
	.align		4
        /*006c*/ 	.byte	0x03, 0x1b
        /*006e*/ 	.short	0x00ff


	//----- nvinfo : EIATTR_MERCURY_ISA_VERSION
	.align		4
        /*0070*/ 	.byte	0x03, 0x5f
        /*0072*/ 	.short	0x0101


	//----- nvinfo : EIATTR_VRC_CTA_INIT_COUNT
	.align		4
        /*0074*/ 	.byte	0x02, 0x4a
	.zero		1
	.zero		1


	//----- nvinfo : EIATTR_EXIT_INSTR_OFFSETS
	.align		4
        /*0078*/ 	.byte	0x04, 0x1c
        /*007a*/ 	.short	(.L_329 - .L_328)


	//   ....[0]....
.L_328:
        /*007c*/ 	.word	0x00000070


	//   ....[1]....
        /*0080*/ 	.word	0x000001c0


	//----- nvinfo : EIATTR_CRS_STACK_SIZE
	.align		4
.L_329:
        /*0084*/ 	.byte	0x04, 0x1e
        /*0086*/ 	.short	(.L_331 - .L_330)
.L_330:
        /*0088*/ 	.word	0x00000000


	//----- nvinfo : EIATTR_CBANK_PARAM_SIZE
	.align		4
.L_331:
        /*008c*/ 	.byte	0x03, 0x19
        /*008e*/ 	.short	0x002c


	//----- nvinfo : EIATTR_PARAM_CBANK
	.align		4
        /*0090*/ 	.byte	0x04, 0x0a
        /*0092*/ 	.short	(.L_333 - .L_332)
	.align		4
.L_332:
        /*0094*/ 	.word	index@(.nv.constant0._Z10addLinCombPddS_dS_i)
        /*0098*/ 	.short	0x0380
        /*009a*/ 	.short	0x002c


	//----- nvinfo : EIATTR_SW_WAR
	.align		4
.L_333:
        /*009c*/ 	.byte	0x04, 0x36
        /*009e*/ 	.short	(.L_335 - .L_334)
.L_334:
        /*00a0*/ 	.word	0x00000008
.L_335:


//--------------------- .nv.callgraph             --------------------------
	.section	.nv.callgraph,"",@"SHT_CUDA_CALLGRAPH"
	.align	4
	.sectionentsize	8
	.align		4
        /*0000*/ 	.word	0x00000000
	.align		4
        /*0004*/ 	.word	0xffffffff
	.align		4
        /*0008*/ 	.word	0x00000000
	.align		4
        /*000c*/ 	.word	0xfffffffe
	.align		4
        /*0010*/ 	.word	0x00000000
	.align		4
        /*0014*/ 	.word	0xfffffffd
	.align		4
        /*0018*/ 	.word	0x00000000
	.align		4
        /*001c*/ 	.word	0xfffffffc


//--------------------- .text._Z16multi_dot_kernelILj1EEviPdS0_S0_S0_j --------------------------
	.section	.text._Z16multi_dot_kernelILj1EEviPdS0_S0_S0_j,"ax",@progbits
	.align	128
.text._Z16multi_dot_kernelILj1EEviPdS0_S0_S0_j:
        .type           _Z16multi_dot_kernelILj1EEviPdS0_S0_S0_j,@function
        .size           _Z16multi_dot_kernelILj1EEviPdS0_S0_S0_j,(.L_x_112 - _Z16multi_dot_kernelILj1EEviPdS0_S0_S0_j)
        .other          _Z16multi_dot_kernelILj1EEviPdS0_S0_S0_j,@"STO_CUDA_ENTRY STV_DEFAULT"
_Z16multi_dot_kernelILj1EEviPdS0_S0_S0_j:
[----:B------:R-:W-:Y:S08]  /*0000*/  LDC R1, c[0x0][0x37c] ;  /* 0x0000df00ff017b82 */ /* 0x000ff00000000800 */
[----:B------:R-:W0:Y:S01]  /*0010*/  S2UR UR5, SR_CgaCtaId ;  /* 0x00000000000579c3 */ /* 0x000e220000008800 */
[----:B------:R-:W1:Y:S01]  /*0020*/  S2R R5, SR_TID.X ;  /* 0x0000000000057919 */ /* 0x000e620000002100 */
[----:B------:R-:W2:Y:S01]  /*0030*/  LDCU UR8, c[0x0][0x360] ;  /* 0x00006c00ff0877ac */ /* 0x000ea20008000800 */
[----:B------:R-:W-:Y:S01]  /*0040*/  BSSY.RECONVERGENT B0, `(.L_x_0) ;  /* 0x0000137000007945 */ /* 0x000fe20003800200 */
[----:B------:R-:W2:Y:S01]  /*0050*/  S2R R0, SR_CTAID.X ;  /* 0x0000000000007919 */ /* 0x000ea20000002500 */
[----:B------:R-:W-:Y:S01]  /*0060*/  UMOV UR4, 0x400 ;  /* 0x0000040000047882 */ /* 0x000fe20000000000 */
[----:B------:R-:W3:Y:S02]  /*0070*/  LDCU.64 UR6, c[0x0][0x358] ;  /* 0x00006b00ff0677ac */ /* 0x000ee40008000a00 */
[----:B------:R-:W4:Y:S01]  /*0080*/  LDC R4, c[0x0][0x380] ;  /* 0x0000e000ff047b82 */ /* 0x000f220000000800 */
[----:B0-----:R-:W-:Y:S01]  /*0090*/  ULEA UR4, UR5, UR4, 0x18 ;  /* 0x0000000405047291 */ /* 0x001fe2000f8ec0ff */
[----:B------:R-:W0:Y:S01]  /*00a0*/  LDCU UR5, c[0x0][0x3a8] ;  /* 0x00007500ff0577ac */ /* 0x000e220008000800 */
[----:B----4-:R-:W-:-:S04]  /*00b0*/  ISETP.GE.AND P0, PT, R4, 0x1, PT ;  /* 0x000000010400780c */ /* 0x010fc80003f06270 */
[----:B-1----:R-:W-:Y:S01]  /*00c0*/  LEA R3, R5, UR4, 0x3 ;  /* 0x0000000405037c11 */ /* 0x002fe2000f8e18ff */
[----:B--2---:R-:W-:-:S04]  /*00d0*/  IMAD R2, R0, UR8, R5 ;  /* 0x0000000800027c24 */ /* 0x004fc8000f8e0205 */
[----:B------:R1:W-:Y:S01]  /*00e0*/  STS.64 [R3], RZ ;  /* 0x000000ff03007388 */ /* 0x0003e20000000a00 */
[----:B0-----:R-:W-:-:S13]  /*00f0*/  ISETP.GE.U32.OR P0, PT, R2, UR5, !P0 ;  /* 0x0000000502007c0c */ /* 0x001fda000c706470 */
[----:B-1-3--:R-:W-:Y:S05]  /*0100*/  @P0 BRA `(.L_x_1) ;  /* 0x0000001000a80947 */ /* 0x00afea0003800000 */
[----:B------:R-:W0:Y:S01]  /*0110*/  LDC R5, c[0x0][0x370] ;  /* 0x0000dc00ff057b82 */ /* 0x000e220000000800 */
[----:B------:R-:W-:Y:S01]  /*0120*/  BSSY.RECONVERGENT B1, `(.L_x_2) ;  /* 0x0000122000017945 */ /* 0x000fe20003800200 */
[----:B------:R-:W-:Y:S01]  /*0130*/  CS2R R24, SRZ ;  /* 0x0000000000187805 */ /* 0x000fe2000001ff00 */
[----:B0-----:R-:W-:-:S07]  /*0140*/  IMAD R5, R5, UR8, RZ ;  /* 0x0000000805057c24 */ /* 0x001fce000f8e02ff */
.L_x_8:
[----:B-----5:R-:W0:Y:S01]  /*0150*/  LDC.64 R18, c[0x0][0x388] ;  /* 0x0000e200ff127b82 */ /* 0x020e220000000a00 */
[----:B------:R-:W1:Y:S01]  /*0160*/  LDCU UR4, c[0x0][0x380] ;  /* 0x00007000ff0477ac */ /* 0x000e620008000800 */
[----:B0-----:R-:W-:-:S06]  /*0170*/  IMAD.WIDE.U32 R18, R2, 0x8, R18 ;  /* 0x0000000802127825 */ /* 0x001fcc00078e0012 */
[----:B------:R-:W5:Y:S01]  /*0180*/  LDG.E.64 R18, desc[UR6][R18.64] ;  /* 0x0000000612127981 */ /* 0x000f62000c1e1b00 */
[----:B-1----:R-:W-:Y:S01]  /*0190*/  UISETP.GE.U32.AND UP0, UPT, UR4, 0x10, UPT ;  /* 0x000000100400788c */ /* 0x002fe2000bf06070 */
[----:B------:R-:W-:-:S08]  /*01a0*/  HFMA2 R3, -RZ, RZ, 0, 0 ;  /* 0x00000000ff037431 */ /* 0x000fd000000001ff */
[----:B------:R-:W-:Y:S05]  /*01b0*/  BRA.U !UP0, `(.L_x_3) ;  /* 0x0000000908347547 */ /* 0x000fea000b800000 */
[----:B------:R-:W0:Y:S01]  /*01c0*/  LDCU UR4, c[0x0][0x380] ;  /* 0x00007000ff0477ac */ /* 0x000e220008000800 */
[----:B------:R-:W1:Y:S01]  /*01d0*/  LDC R7, c[0x0][0x3a8] ;  /* 0x0000ea00ff077b82 */ /* 0x000e620000000800 */
[----:B------:R-:W-:Y:S01]  /*01e0*/  MOV R32, R2 ;  /* 0x0000000200207202 */ /* 0x000fe20000000f00 */
[----:B0-----:R-:W-:-:S04]  /*01f0*/  ULOP3.LUT UR4, UR4, 0x7ffffff0, URZ, 0xc0, !UPT ;  /* 0x7ffffff004047892 */ /* 0x001fc8000f8ec0ff */
[----:B------:R-:W-:Y:S01]  /*0200*/  UIADD3 UR4, UPT, UPT, -UR4, URZ, URZ ;  /* 0x000000ff04047290 */ /* 0x000fe2000fffe1ff */
[----:B-1----:R-:W-:Y:S01]  /*0210*/  IADD3 R4, PT, PT, R2, R7, RZ ;  /* 0x0000000702047210 */ /* 0x002fe20007ffe0ff */
[C-C-:B------:R-:W-:Y:S01]  /*0220*/  IMAD R6, R7.reuse, 0x3, R2.reuse ;  /* 0x0000000307067824 */ /* 0x140fe200078e0202 */
[CC--:B------:R-:W-:Y:S01]  /*0230*/  LEA R3, R7.reuse, R2.reuse, 0x1 ;  /* 0x0000000207037211 */ /* 0x0c0fe200078e08ff */
[C-C-:B------:R-:W-:Y:S01]  /*0240*/  IMAD R10, R7.reuse, 0x5, R2.reuse ;  /* 0x00000005070a7824 */ /* 0x140fe200078e0202 */
[CC--:B------:R-:W-:Y:S01]  /*0250*/  LEA R8, R7.reuse, R2.reuse, 0x2 ;  /* 0x0000000207087211 */ /* 0x0c0fe200078e10ff */
[C-C-:B------:R-:W-:Y:S01]  /*0260*/  IMAD R12, R7.reuse, 0x6, R2.reuse ;  /* 0x00000006070c7824 */ /* 0x140fe200078e0202 */
[C---:B------:R-:W-:Y:S01]  /*0270*/  LEA R16, R7.reuse, R2, 0x3 ;  /* 0x0000000207107211 */ /* 0x040fe200078e18ff */
[C-C-:B------:R-:W-:Y:S01]  /*0280*/  IMAD R14, R7.reuse, 0x7, R2.reuse ;  /* 0x00000007070e7824 */ /* 0x140fe200078e0202 */
[----:B------:R-:W-:Y:S01]  /*0290*/  MOV R33, UR4 ;  /* 0x0000000400217c02 */ /* 0x000fe20008000f00 */
[----:B------:R-:W-:-:S02]  /*02a0*/  IMAD R9, R7, 0x9, R2 ;  /* 0x0000000907097824 */ /* 0x000fc400078e0202 */
[C-C-:B------:R-:W-:Y:S02]  /*02b0*/  IMAD R11, R7.reuse, 0xa, R2.reuse ;  /* 0x0000000a070b7824 */ /* 0x140fe400078e0202 */
[C-C-:B------:R-:W-:Y:S02]  /*02c0*/  IMAD R13, R7.reuse, 0xb, R2.reuse ;  /* 0x0000000b070d7824 */ /* 0x140fe400078e0202 */
[C-C-:B------:R-:W-:Y:S02]  /*02d0*/  IMAD R15, R7.reuse, 0xc, R2.reuse ;  /* 0x0000000c070f7824 */ /* 0x140fe400078e0202 */
[C-C-:B------:R-:W-:Y:S02]  /*02e0*/  IMAD R17, R7.reuse, 0xd, R2.reuse ;  /* 0x0000000d07117824 */ /* 0x140fe400078e0202 */
[C-C-:B------:R-:W-:Y:S02]  /*02f0*/  IMAD R30, R7.reuse, 0xe, R2.reuse ;  /* 0x0000000e071e7824 */ /* 0x140fe400078e0202 */
[----:B------:R-:W-:-:S07]  /*0300*/  IMAD R31, R7, 0xf, R2 ;  /* 0x0000000f071f7824 */ /* 0x000fce00078e0202 */
.L_x_4:
[----:B------:R-:W0:Y:S08]  /*0310*/  LDC.64 R20, c[0x0][0x390] ;  /* 0x0000e400ff147b82 */ /* 0x000e300000000a00 */
[----:B------:R-:W1:Y:S01]  /*0320*/  LDC.64 R28, c[0x0][0x398] ;  /* 0x0000e600ff1c7b82 */ /* 0x000e620000000a00 */
[----:B0-----:R-:W-:-:S05]  /*0330*/  IMAD.WIDE.U32 R36, R32, 0x8, R20 ;  /* 0x0000000820247825 */ /* 0x001fca00078e0014 */
[----:B------:R1:W2:Y:S02]  /*0340*/  LDG.E.64 R22, desc[UR6][R36.64] ;  /* 0x0000000624167981 */ /* 0x0002a4000c1e1b00 */
[----:B-1----:R-:W-:-:S05]  /*0350*/  IMAD.WIDE.U32 R36, R32, 0x8, R28 ;  /* 0x0000000820247825 */ /* 0x002fca00078e001c */
[----:B------:R-:W3:Y:S01]  /*0360*/  LDG.E.64 R26, desc[UR6][R36.64] ;  /* 0x00000006241a7981 */ /* 0x000ee2000c1e1b00 */
[----:B------:R-:W-:Y:S01]  /*0370*/  IMAD.WIDE.U32 R34, R4, 0x8, R20 ;  /* 0x0000000804227825 */ /* 0x000fe200078e0014 */
[----:B--2--5:R-:W-:-:S08]  /*0380*/  DMUL R22, R18, R22 ;  /* 0x0000001612167228 */ /* 0x024fd00000000000 */
[----:B---3--:R-:W-:Y:S02]  /*0390*/  DFMA R26, R22, R26, R24 ;  /* 0x0000001a161a722b */ /* 0x008fe40000000018 */
[----:B------:R0:W2:Y:S02]  /*03a0*/  LDG.E.64 R22, desc[UR6][R34.64] ;  /* 0x0000000622167981 */ /* 0x0000a4000c1e1b00 */
[----:B0-----:R-:W-:-:S05]  /*03b0*/  IMAD.WIDE.U32 R34, R4, 0x8, R28 ;  /* 0x0000000804227825 */ /* 0x001fca00078e001c */
[----:B------:R-:W3:Y:S01]  /*03c0*/  LDG.E.64 R24, desc[UR6][R34.64] ;  /* 0x0000000622187981 */ /* 0x000ee2000c1e1b00 */
[----:B------:R-:W-:Y:S01]  /*03d0*/  IMAD.WIDE.U32 R36, R3, 0x8, R28 ;  /* 0x0000000803247825 */ /* 0x000fe200078e001c */
[----:B--2---:R-:W-:-:S08]  /*03e0*/  DMUL R22, R18, R22 ;  /* 0x0000001612167228 */ /* 0x004fd00000000000 */
[----:B---3--:R-:W-:Y:S01]  /*03f0*/  DFMA R24, R22, R24, R26 ;  /* 0x000000181618722b */ /* 0x008fe2000000001a */
[----:B------:R-:W-:-:S05]  /*0400*/  IMAD.WIDE.U32 R26, R3, 0x8, R20 ;  /* 0x00000008031a7825 */ /* 0x000fca00078e0014 */
[----:B------:R-:W2:Y:S04]  /*0410*/  LDG.E.64 R22, desc[UR6][R26.64] ;  /* 0x000000061a167981 */ /* 0x000ea8000c1e1b00 */
        /* <DEDUP_REMOVED lines=60> */
[----:B------:R0:W3:Y:S01]  /*07e0*/  LDG.E.64 R26, desc[UR6][R36.64] ;  /* 0x00000006241a7981 */ /* 0x0000e2000c1e1b00 */
[----:B------:R-:W-:-:S04]  /*07f0*/  IMAD.WIDE.U32 R34, R17, 0x8, R28 ;  /* 0x0000000811227825 */ /* 0x000fc800078e001c */
[----:B0-----:R-:W-:Y:S01]  /*0800*/  IMAD.WIDE.U32 R36, R17, 0x8, R20 ;  /* 0x0000000811247825 */ /* 0x001fe200078e0014 */
[----:B--2---:R-:W-:-:S08]  /*0810*/  DMUL R22, R18, R22 ;  /* 0x0000001612167228 */ /* 0x004fd00000000000 */
[----:B---3--:R-:W-:Y:S02]  /*0820*/  DFMA R26, R22, R26, R24 ;  /* 0x0000001a161a722b */ /* 0x008fe40000000018 */
[----:B------:R-:W2:Y:S04]  /*0830*/  LDG.E.64 R22, desc[UR6][R36.64] ;  /* 0x0000000624167981 */ /* 0x000ea8000c1e1b00 */
[----:B------:R-:W3:Y:S01]  /*0840*/  LDG.E.64 R24, desc[UR6][R34.64] ;  /* 0x0000000622187981 */ /* 0x000ee2000c1e1b00 */
[----:B--2---:R-:W-:-:S08]  /*0850*/  DMUL R22, R18, R22 ;  /* 0x0000001612167228 */ /* 0x004fd00000000000 */
[----:B---3--:R-:W-:Y:S01]  /*0860*/  DFMA R24, R22, R24, R26 ;  /* 0x000000181618722b */ /* 0x008fe2000000001a */
[----:B------:R-:W-:-:S04]  /*0870*/  IMAD.WIDE.U32 R22, R30, 0x8, R20 ;  /* 0x000000081e167825 */ /* 0x000fc800078e0014 */
[C---:B------:R-:W-:Y:S02]  /*0880*/  IMAD.WIDE.U32 R20, R31.reuse, 0x8, R20 ;  /* 0x000000081f147825 */ /* 0x040fe400078e0014 */
[----:B------:R-:W2:Y:S02]  /*0890*/  LDG.E.64 R22, desc[UR6][R22.64] ;  /* 0x0000000616167981 */ /* 0x000ea4000c1e1b00 */
[--C-:B------:R-:W-:Y:S02]  /*08a0*/  IMAD.WIDE.U32 R26, R30, 0x8, R28.reuse ;  /* 0x000000081e1a7825 */ /* 0x100fe400078e001c */
[----:B------:R-:W3:Y:S02]  /*08b0*/  LDG.E.64 R20, desc[UR6][R20.64] ;  /* 0x0000000614147981 */ /* 0x000ee4000c1e1b00 */
[----:B------:R-:W-:Y:S02]  /*08c0*/  IMAD.WIDE.U32 R28, R31, 0x8, R28 ;  /* 0x000000081f1c7825 */ /* 0x000fe400078e001c */
[----:B------:R-:W4:Y:S04]  /*08d0*/  LDG.E.64 R26, desc[UR6][R26.64] ;  /* 0x000000061a1a7981 */ /* 0x000f28000c1e1b00 */
[----:B------:R-:W4:Y:S01]  /*08e0*/  LDG.E.64 R28, desc[UR6][R28.64] ;  /* 0x000000061c1c7981 */ /* 0x000f22000c1e1b00 */
[----:B------:R-:W-:-:S04]  /*08f0*/  IADD3 R33, PT, PT, R33, 0x10, RZ ;  /* 0x0000001021217810 */ /* 0x000fc80007ffe0ff */
[----:B------:R-:W-:Y:S02]  /*0900*/  ISETP.NE.AND P0, PT, R33, RZ, PT ;  /* 0x000000ff2100720c */ /* 0x000fe40003f05270 */
[C---:B------:R-:W-:Y:S02]  /*0910*/  LEA R4, R7.reuse, R4, 0x4 ;  /* 0x0000000407047211 */ /* 0x040fe400078e20ff */
[C---:B------:R-:W-:Y:S02]  /*0920*/  LEA R3, R7.reuse, R3, 0x4 ;  /* 0x0000000307037211 */ /* 0x040fe400078e20ff */
[C---:B------:R-:W-:Y:S02]  /*0930*/  LEA R6, R7.reuse, R6, 0x4 ;  /* 0x0000000607067211 */ /* 0x040fe400078e20ff */
[C---:B------:R-:W-:Y:S02]  /*0940*/  LEA R8, R7.reuse, R8, 0x4 ;  /* 0x0000000807087211 */ /* 0x040fe400078e20ff */
[----:B------:R-:W-:-:S02]  /*0950*/  LEA R10, R7, R10, 0x4 ;  /* 0x0000000a070a7211 */ /* 0x000fc400078e20ff */
[C---:B------:R-:W-:Y:S02]  /*0960*/  LEA R12, R7.reuse, R12, 0x4 ;  /* 0x0000000c070c7211 */ /* 0x040fe400078e20ff */
        /* <DEDUP_REMOVED lines=9> */
[----:B------:R-:W-:Y:S01]  /*0a00*/  LEA R32, R7, R32, 0x4 ;  /* 0x0000002007207211 */ /* 0x000fe200078e20ff */
[C---:B--2---:R-:W-:Y:S02]  /*0a10*/  DMUL R22, R18.reuse, R22 ;  /* 0x0000001612167228 */ /* 0x044fe40000000000 */
[----:B---3--:R-:W-:-:S06]  /*0a20*/  DMUL R34, R18, R20 ;  /* 0x0000001412227228 */ /* 0x008fcc0000000000 */
[----:B----4-:R-:W-:-:S08]  /*0a30*/  DFMA R24, R22, R26, R24 ;  /* 0x0000001a1618722b */ /* 0x010fd00000000018 */
[----:B------:R-:W-:Y:S01]  /*0a40*/  DFMA R24, R34, R28, R24 ;  /* 0x0000001c2218722b */ /* 0x000fe20000000018 */
[----:B------:R-:W-:Y:S10]  /*0a50*/  @P0 BRA `(.L_x_4) ;  /* 0xfffffff8002c0947 */ /* 0x000ff4000383ffff */
[----:B------:R-:W0:Y:S02]  /*0a60*/  LDCU UR4, c[0x0][0x380] ;  /* 0x00007000ff0477ac */ /* 0x000e240008000800 */
[----:B0-----:R-:W-:-:S06]  /*0a70*/  ULOP3.LUT UR4, UR4, 0x7ffffff0, URZ, 0xc0, !UPT ;  /* 0x7ffffff004047892 */ /* 0x001fcc000f8ec0ff */
[----:B------:R-:W-:-:S07]  /*0a80*/  MOV R3, UR4 ;  /* 0x0000000400037c02 */ /* 0x000fce0008000f00 */
.L_x_3:
[----:B------:R-:W0:Y:S02]  /*0a90*/  LDC R30, c[0x0][0x380] ;  /* 0x0000e000ff1e7b82 */ /* 0x000e240000000800 */
[----:B0-----:R-:W-:-:S04]  /*0aa0*/  LOP3.LUT R6, R30, 0xf, RZ, 0xc0, !PT ;  /* 0x0000000f1e067812 */ /* 0x001fc800078ec0ff */
[----:B------:R-:W-:-:S13]  /*0ab0*/  ISETP.NE.AND P0, PT, R6, RZ, PT ;  /* 0x000000ff0600720c */ /* 0x000fda0003f05270 */
[----:B------:R-:W-:Y:S05]  /*0ac0*/  @!P0 BRA `(.L_x_5) ;  /* 0x00000008000c8947 */ /* 0x000fea0003800000 */
[----:B------:R-:W-:Y:S02]  /*0ad0*/  IADD3 R6, PT, PT, R6, -0x1, RZ ;  /* 0xffffffff06067810 */ /* 0x000fe40007ffe0ff */
[----:B------:R-:W-:Y:S02]  /*0ae0*/  LOP3.LUT R4, R30, 0x7, RZ, 0xc0, !PT ;  /* 0x000000071e047812 */ /* 0x000fe400078ec0ff */
[----:B------:R-:W-:Y:S02]  /*0af0*/  ISETP.GE.U32.AND P0, PT, R6, 0x7, PT ;  /* 0x000000070600780c */ /* 0x000fe40003f06070 */
[----:B------:R-:W-:-:S11]  /*0b00*/  ISETP.NE.AND P1, PT, R4, RZ, PT ;  /* 0x000000ff0400720c */ /* 0x000fd60003f25270 */
[----:B------:R-:W-:Y:S05]  /*0b10*/  @!P0 BRA `(.L_x_6) ;  /* 0x0000000000f08947 */ /* 0x000fea0003800000 */
[----:B------:R-:W0:Y:S01]  /*0b20*/  LDC.64 R8, c[0x0][0x390] ;  /* 0x0000e400ff087b82 */ /* 0x000e220000000a00 */
[----:B------:R-:W1:Y:S07]  /*0b30*/  LDCU UR4, c[0x0][0x3a8] ;  /* 0x00007500ff0477ac */ /* 0x000e6e0008000800 */
[----:B------:R-:W2:Y:S01]  /*0b40*/  LDC.64 R6, c[0x0][0x398] ;  /* 0x0000e600ff067b82 */ /* 0x000ea20000000a00 */
[----:B-1----:R-:W-:-:S04]  /*0b50*/  IMAD R15, R3, UR4, R2 ;  /* 0x00000004030f7c24 */ /* 0x002fc8000f8e0202 */
[C---:B0-----:R-:W-:Y:S01]  /*0b60*/  IMAD.WIDE.U32 R10, R15.reuse, 0x8, R8 ;  /* 0x000000080f0a7825 */ /* 0x041fe200078e0008 */
[----:B------:R-:W-:-:S05]  /*0b70*/  IADD3 R17, PT, PT, R15, UR4, RZ ;  /* 0x000000040f117c10 */ /* 0x000fca000fffe0ff */
[----:B------:R-:W3:Y:S01]  /*0b80*/  LDG.E.64 R10, desc[UR6][R10.64] ;  /* 0x000000060a0a7981 */ /* 0x000ee2000c1e1b00 */
[----:B------:R-:W-:-:S04]  /*0b90*/  IMAD.WIDE.U32 R20, R17, 0x8, R8 ;  /* 0x0000000811147825 */ /* 0x000fc800078e0008 */
[--C-:B--2---:R-:W-:Y:S01]  /*0ba0*/  IMAD.WIDE.U32 R14, R15, 0x8, R6.reuse ;  /* 0x000000080f0e7825 */ /* 0x104fe200078e0006 */
[C---:B------:R-:W-:Y:S01]  /*0bb0*/  IADD3 R13, PT, PT, R17.reuse, UR4, RZ ;  /* 0x00000004110d7c10 */ /* 0x040fe2000fffe0ff */
[----:B------:R-:W2:Y:S04]  /*0bc0*/  LDG.E.64 R20, desc[UR6][R20.64] ;  /* 0x0000000614147981 */ /* 0x000ea8000c1e1b00 */
[----:B------:R-:W4:Y:S01]  /*0bd0*/  LDG.E.64 R14, desc[UR6][R14.64] ;  /* 0x000000060e0e7981 */ /* 0x000f22000c1e1b00 */
[----:B------:R-:W-:-:S04]  /*0be0*/  IMAD.WIDE.U32 R16, R17, 0x8, R6 ;  /* 0x0000000811107825 */ /* 0x000fc800078e0006 */
[C---:B------:R-:W-:Y:S02]  /*0bf0*/  IMAD.WIDE.U32 R26, R13.reuse, 0x8, R8 ;  /* 0x000000080d1a7825 */ /* 0x040fe400078e0008 */
[----:B------:R-:W4:Y:S02]  /*0c00*/  LDG.E.64 R16, desc[UR6][R16.64] ;  /* 0x0000000610107981 */ /* 0x000f24000c1e1b00 */
[C---:B------:R-:W-:Y:S02]  /*0c10*/  IMAD.WIDE.U32 R22, R13.reuse, 0x8, R6 ;  /* 0x000000080d167825 */ /* 0x040fe400078e0006 */
[----:B------:R-:W4:Y:S04]  /*0c20*/  LDG.E.64 R26, desc[UR6][R26.64] ;  /* 0x000000061a1a7981 */ /* 0x000f28000c1e1b00 */
[----:B------:R-:W4:Y:S01]  /*0c30*/  LDG.E.64 R22, desc[UR6][R22.64] ;  /* 0x0000000616167981 */ /* 0x000f22000c1e1b00 */
[----:B------:R-:W-:Y:S01]  /*0c40*/  IADD3 R13, PT, PT, R13, UR4, RZ ;  /* 0x000000040d0d7c10 */ /* 0x000fe2000fffe0ff */
[----:B---3-5:R-:W-:-:S04]  /*0c50*/  DMUL R28, R18, R10 ;  /* 0x0000000a121c7228 */ /* 0x028fc80000000000 */
[----:B------:R-:W-:Y:S01]  /*0c60*/  IMAD.WIDE.U32 R10, R13, 0x8, R8 ;  /* 0x000000080d0a7825 */ /* 0x000fe200078e0008 */
[----:B--2---:R-:W-:-:S05]  /*0c70*/  DMUL R20, R18, R20 ;  /* 0x0000001412147228 */ /* 0x004fca0000000000 */
[----:B------:R-:W2:Y:S01]  /*0c80*/  LDG.E.64 R10, desc[UR6][R10.64] ;  /* 0x000000060a0a7981 */ /* 0x000ea2000c1e1b00 */
[----:B----4-:R-:W-:Y:S01]  /*0c90*/  DFMA R24, R28, R14, R24 ;  /* 0x0000000e1c18722b */ /* 0x010fe20000000018 */
[C---:B------:R-:W-:Y:S01]  /*0ca0*/  IADD3 R29, PT, PT, R13.reuse, UR4, RZ ;  /* 0x000000040d1d7c10 */ /* 0x040fe2000fffe0ff */
[----:B------:R-:W-:-:S04]  /*0cb0*/  IMAD.WIDE.U32 R12, R13, 0x8, R6 ;  /* 0x000000080d0c7825 */ /* 0x000fc800078e0006 */
[C---:B------:R-:W-:Y:S01]  /*0cc0*/  IMAD.WIDE.U32 R14, R29.reuse, 0x8, R8 ;  /* 0x000000081d0e7825 */ /* 0x040fe200078e0008 */
[C---:B------:R-:W-:Y:S01]  /*0cd0*/  IADD3 R31, PT, PT, R29.reuse, UR4, RZ ;  /* 0x000000041d1f7c10 */ /* 0x040fe2000fffe0ff */
[----:B------:R-:W3:Y:S01]  /*0ce0*/  LDG.E.64 R12, desc[UR6][R12.64] ;  /* 0x000000060c0c7981 */ /* 0x000ee2000c1e1b00 */
[----:B------:R-:W-:Y:S02]  /*0cf0*/  DFMA R24, R20, R16, R24 ;  /* 0x000000101418722b */ /* 0x000fe40000000018 */
[----:B------:R-:W-:Y:S01]  /*0d00*/  DMUL R26, R18, R26 ;  /* 0x0000001a121a7228 */ /* 0x000fe20000000000 */
[----:B------:R-:W4:Y:S01]  /*0d10*/  LDG.E.64 R14, desc[UR6][R14.64] ;  /* 0x000000060e0e7981 */ /* 0x000f22000c1e1b00 */
[----:B------:R-:W-:Y:S01]  /*0d20*/  IMAD.WIDE.U32 R16, R29, 0x8, R6 ;  /* 0x000000081d107825 */ /* 0x000fe200078e0006 */
[----:B------:R-:W-:-:S03]  /*0d30*/  IADD3 R29, PT, PT, R31, UR4, RZ ;  /* 0x000000041f1d7c10 */ /* 0x000fc6000fffe0ff */
[----:B------:R-:W-:Y:S02]  /*0d40*/  IMAD.WIDE.U32 R20, R31, 0x8, R8 ;  /* 0x000000081f147825 */ /* 0x000fe400078e0008 */
[----:B------:R-:W4:Y:S01]  /*0d50*/  LDG.E.64 R16, desc[UR6][R16.64] ;  /* 0x0000000610107981 */ /* 0x000f22000c1e1b00 */
[----:B------:R-:W-:-:S03]  /*0d60*/  DFMA R22, R26, R22, R24 ;  /* 0x000000161a16722b */ /* 0x000fc60000000018 */
[----:B------:R-:W4:Y:S01]  /*0d70*/  LDG.E.64 R20, desc[UR6][R20.64] ;  /* 0x0000000614147981 */ /* 0x000f22000c1e1b00 */
[----:B------:R-:W-:Y:S01]  /*0d80*/  IMAD.WIDE.U32 R24, R31, 0x8, R6 ;  /* 0x000000081f187825 */ /* 0x000fe200078e0006 */
[----:B------:R-:W-:-:S03]  /*0d90*/  IADD3 R31, PT, PT, R29, UR4, RZ ;  /* 0x000000041d1f7c10 */ /* 0x000fc6000fffe0ff */
[C---:B------:R-:W-:Y:S02]  /*0da0*/  IMAD.WIDE.U32 R26, R29.reuse, 0x8, R8 ;  /* 0x000000081d1a7825 */ /* 0x040fe400078e0008 */
[----:B------:R-:W4:Y:S02]  /*0db0*/  LDG.E.64 R24, desc[UR6][R24.64] ;  /* 0x0000000618187981 */ /* 0x000f24000c1e1b00 */
[----:B------:R-:W-:Y:S02]  /*0dc0*/  IMAD.WIDE.U32 R28, R29, 0x8, R6 ;  /* 0x000000081d1c7825 */ /* 0x000fe400078e0006 */
[----:B------:R-:W4:Y:S02]  /*0dd0*/  LDG.E.64 R26, desc[UR6][R26.64] ;  /* 0x000000061a1a7981 */ /* 0x000f24000c1e1b00 */
[C---:B------:R-:W-:Y:S02]  /*0de0*/  IMAD.WIDE.U32 R8, R31.reuse, 0x8, R8 ;  /* 0x000000081f087825 */ /* 0x040fe400078e0008 */
[----:B------:R-:W4:Y:S02]  /*0df0*/  LDG.E.64 R28, desc[UR6][R28.64] ;  /* 0x000000061c1c7981 */ /* 0x000f24000c1e1b00 */
[----:B------:R-:W-:-:S02]  /*0e00*/  IMAD.WIDE.U32 R6, R31, 0x8, R6 ;  /* 0x000000081f067825 */ /* 0x000fc400078e0006 */
[----:B------:R-:W4:Y:S04]  /*0e10*/  LDG.E.64 R8, desc[UR6][R8.64] ;  /* 0x0000000608087981 */ /* 0x000f28000c1e1b00 */
[----:B------:R-:W4:Y:S01]  /*0e20*/  LDG.E.64 R6, desc[UR6][R6.64] ;  /* 0x0000000606067981 */ /* 0x000f22000c1e1b00 */
[----:B------:R-:W-:Y:S01]  /*0e30*/  IADD3 R3, PT, PT, R3, 0x8, RZ ;  /* 0x0000000803037810 */ /* 0x000fe20007ffe0ff */
[----:B--2---:R-:W-:-:S08]  /*0e40*/  DMUL R10, R18, R10 ;  /* 0x0000000a120a7228 */ /* 0x004fd00000000000 */
[----:B---3--:R-:W-:Y:S02]  /*0e50*/  DFMA R10, R10, R12, R22 ;  /* 0x0000000c0a0a722b */ /* 0x008fe40000000016 */
[----:B----4-:R-:W-:-:S08]  /*0e60*/  DMUL R14, R18, R14 ;  /* 0x0000000e120e7228 */ /* 0x010fd00000000000 */
[----:B------:R-:W-:Y:S02]  /*0e70*/  DFMA R10, R14, R16, R10 ;  /* 0x000000100e0a722b */ /* 0x000fe4000000000a */
[----:B------:R-:W-:-:S08]  /*0e80*/  DMUL R20, R18, R20 ;  /* 0x0000001412147228 */ /* 0x000fd00000000000 */
[----:B------:R-:W-:Y:S02]  /*0e90*/  DFMA R10, R20, R24, R10 ;  /* 0x00000018140a722b */ /* 0x000fe4000000000a */
[----:B------:R-:W-:-:S08]  /*0ea0*/  DMUL R26, R18, R26 ;  /* 0x0000001a121a7228 */ /* 0x000fd00000000000 */
[----:B------:R-:W-:Y:S02]  /*0eb0*/  DFMA R10, R26, R28, R10 ;  /* 0x0000001c1a0a722b */ /* 0x000fe4000000000a */
[----:B------:R-:W-:-:S08]  /*0ec0*/  DMUL R8, R18, R8 ;  /* 0x0000000812087228 */ /* 0x000fd00000000000 */
[----:B------:R-:W-:-:S11]  /*0ed0*/  DFMA R24, R8, R6, R10 ;  /* 0x000000060818722b */ /* 0x000fd6000000000a */
.L_x_6:
        /* <DEDUP_REMOVED lines=13> */
[C---:B------:R-:W-:Y:S01]  /*0fb0*/  IMAD.WIDE.U32 R10, R9.reuse, 0x8, R20 ;  /* 0x00000008090a7825 */ /* 0x040fe200078e0014 */
[----:B------:R-:W-:-:S03]  /*0fc0*/  IADD3 R23, PT, PT, R9, UR4, RZ ;  /* 0x0000000409177c10 */ /* 0x000fc6000fffe0ff */
[--C-:B--2---:R-:W-:Y:S02]  /*0fd0*/  IMAD.WIDE.U32 R16, R17, 0x8, R12.reuse ;  /* 0x0000000811107825 */ /* 0x104fe400078e000c */
[----:B------:R-:W2:Y:S02]  /*0fe0*/  LDG.E.64 R10, desc[UR6][R10.64] ;  /* 0x000000060a0a7981 */ /* 0x000ea4000c1e1b00 */
[----:B------:R-:W-:Y:S02]  /*0ff0*/  IMAD.WIDE.U32 R8, R9, 0x8, R12 ;  /* 0x0000000809087825 */ /* 0x000fe400078e000c */
[----:B------:R-:W4:Y:S02]  /*1000*/  LDG.E.64 R16, desc[UR6][R16.64] ;  /* 0x0000000610107981 */ /* 0x000f24000c1e1b00 */
[C---:B------:R-:W-:Y:S01]  /*1010*/  IMAD.WIDE.U32 R6, R23.reuse, 0x8, R20 ;  /* 0x0000000817067825 */ /* 0x040fe200078e0014 */
[C---:B------:R-:W-:Y:S01]  /*1020*/  IADD3 R27, PT, PT, R23.reuse, UR4, RZ ;  /* 0x00000004171b7c10 */ /* 0x040fe2000fffe0ff */
[----:B------:R-:W4:Y:S02]  /*1030*/  LDG.E.64 R8, desc[UR6][R8.64] ;  /* 0x0000000608087981 */ /* 0x000f24000c1e1b00 */
[----:B------:R-:W-:-:S02]  /*1040*/  IMAD.WIDE.U32 R22, R23, 0x8, R12 ;  /* 0x0000000817167825 */ /* 0x000fc400078e000c */
[----:B------:R-:W4:Y:S02]  /*1050*/  LDG.E.64 R6, desc[UR6][R6.64] ;  /* 0x0000000606067981 */ /* 0x000f24000c1e1b00 */
[C---:B------:R-:W-:Y:S02]  /*1060*/  IMAD.WIDE.U32 R20, R27.reuse, 0x8, R20 ;  /* 0x000000081b147825 */ /* 0x040fe400078e0014 */
[----:B------:R-:W4:Y:S02]  /*1070*/  LDG.E.64 R22, desc[UR6][R22.64] ;  /* 0x0000000616167981 */ /* 0x000f24000c1e1b00 */
[----:B------:R-:W-:Y:S02]  /*1080*/  IMAD.WIDE.U32 R12, R27, 0x8, R12 ;  /* 0x000000081b0c7825 */ /* 0x000fe400078e000c */
[----:B------:R-:W4:Y:S04]  /*1090*/  LDG.E.64 R20, desc[UR6][R20.64] ;  /* 0x0000000614147981 */ /* 0x000f28000c1e1b00 */
[----:B------:R-:W4:Y:S01]  /*10a0*/  LDG.E.64 R12, desc[UR6][R12.64] ;  /* 0x000000060c0c7981 */ /* 0x000f22000c1e1b00 */
[----:B------:R-:W-:Y:S01]  /*10b0*/  IADD3 R3, PT, PT, R3, 0x4, RZ ;  /* 0x0000000403037810 */ /* 0x000fe20007ffe0ff */
[----:B---3-5:R-:W-:-:S02]  /*10c0*/  DMUL R14, R18, R14 ;  /* 0x0000000e120e7228 */ /* 0x028fc40000000000 */
[----:B--2---:R-:W-:-:S06]  /*10d0*/  DMUL R10, R18, R10 ;  /* 0x0000000a120a7228 */ /* 0x004fcc0000000000 */
[----:B----4-:R-:W-:-:S08]  /*10e0*/  DFMA R14, R14, R16, R24 ;  /* 0x000000100e0e722b */ /* 0x010fd00000000018 */
[----:B------:R-:W-:Y:S02]  /*10f0*/  DFMA R8, R10, R8, R14 ;  /* 0x000000080a08722b */ /* 0x000fe4000000000e */
[C---:B------:R-:W-:Y:S02]  /*1100*/  DMUL R6, R18.reuse, R6 ;  /* 0x0000000612067228 */ /* 0x040fe40000000000 */
[----:B------:R-:W-:-:S06]  /*1110*/  DMUL R24, R18, R20 ;  /* 0x0000001412187228 */ /* 0x000fcc0000000000 */
[----:B------:R-:W-:-:S08]  /*1120*/  DFMA R6, R6, R22, R8 ;  /* 0x000000160606722b */ /* 0x000fd00000000008 */
[----:B------:R-:W-:-:S11]  /*1130*/  DFMA R24, R24, R12, R6 ;  /* 0x0000000c1818722b */ /* 0x000fd60000000006 */
.L_x_7:
[----:B------:R-:W-:Y:S05]  /*1140*/  @!P1 BRA `(.L_x_5) ;  /* 0x00000000006c9947 */ /* 0x000fea0003800000 */
[----:B------:R-:W0:Y:S01]  /*1150*/  LDC.64 R8, c[0x0][0x390] ;  /* 0x0000e400ff087b82 */ /* 0x000e220000000a00 */
[----:B------:R-:W1:Y:S07]  /*1160*/  LDCU UR4, c[0x0][0x3a8] ;  /* 0x00007500ff0477ac */ /* 0x000e6e0008000800 */
[----:B------:R-:W2:Y:S01]  /*1170*/  LDC.64 R6, c[0x0][0x398] ;  /* 0x0000e600ff067b82 */ /* 0x000ea20000000a00 */
[----:B-1----:R-:W-:-:S04]  /*1180*/  IMAD R3, R3, UR4, R2 ;  /* 0x0000000403037c24 */ /* 0x002fc8000f8e0202 */
[----:B0-----:R-:W-:-:S06]  /*1190*/  IMAD.WIDE.U32 R10, R3, 0x8, R8 ;  /* 0x00000008030a7825 */ /* 0x001fcc00078e0008 */
[----:B------:R-:W3:Y:S01]  /*11a0*/  LDG.E.64 R10, desc[UR6][R10.64] ;  /* 0x000000060a0a7981 */ /* 0x000ee2000c1e1b00 */
[----:B--2---:R-:W-:-:S06]  /*11b0*/  IMAD.WIDE.U32 R14, R3, 0x8, R6 ;  /* 0x00000008030e7825 */ /* 0x004fcc00078e0006 */
[----:B------:R-:W2:Y:S01]  /*11c0*/  LDG.E.64 R14, desc[UR6][R14.64] ;  /* 0x000000060e0e7981 */ /* 0x000ea2000c1e1b00 */
[----:B------:R-:W-:Y:S01]  /*11d0*/  ISETP.NE.AND P0, PT, R30, 0x1, PT ;  /* 0x000000011e00780c */ /* 0x000fe20003f05270 */
[----:B---3-5:R-:W-:-:S08]  /*11e0*/  DMUL R12, R18, R10 ;  /* 0x0000000a120c7228 */ /* 0x028fd00000000000 */
[----:B--2---:R-:W-:-:S04]  /*11f0*/  DFMA R24, R12, R14, R24 ;  /* 0x0000000e0c18722b */ /* 0x004fc80000000018 */
[----:B------:R-:W-:Y:S07]  /*1200*/  @!P0 BRA `(.L_x_5) ;  /* 0x00000000003c8947 */ /* 0x000fee0003800000 */
[----:B------:R-:W-:Y:S02]  /*1210*/  ISETP.NE.AND P0, PT, R30, 0x2, PT ;  /* 0x000000021e00780c */ /* 0x000fe40003f05270 */
[----:B------:R-:W-:-:S05]  /*1220*/  IADD3 R3, PT, PT, R3, UR4, RZ ;  /* 0x0000000403037c10 */ /* 0x000fca000fffe0ff */
[----:B------:R-:W-:-:S06]  /*1230*/  IMAD.WIDE.U32 R10, R3, 0x8, R8 ;  /* 0x00000008030a7825 */ /* 0x000fcc00078e0008 */
[C---:B------:R-:W-:Y:S01]  /*1240*/  @P0 IADD3 R15, PT, PT, R3.reuse, UR4, RZ ;  /* 0x00000004030f0c10 */ /* 0x040fe2000fffe0ff */
[----:B------:R-:W2:Y:S01]  /*1250*/  LDG.E.64 R10, desc[UR6][R10.64] ;  /* 0x000000060a0a7981 */ /* 0x000ea2000c1e1b00 */
[----:B------:R-:W-:-:S04]  /*1260*/  IMAD.WIDE.U32 R12, R3, 0x8, R6 ;  /* 0x00000008030c7825 */ /* 0x000fc800078e0006 */
[C---:B------:R-:W-:Y:S02]  /*1270*/  @P0 IMAD.WIDE.U32 R8, R15.reuse, 0x8, R8 ;  /* 0x000000080f080825 */ /* 0x040fe400078e0008 */
[----:B------:R-:W3:Y:S02]  /*1280*/  LDG.E.64 R12, desc[UR6][R12.64] ;  /* 0x000000060c0c7981 */ /* 0x000ee4000c1e1b00 */
[----:B------:R-:W-:Y:S02]  /*1290*/  @P0 IMAD.WIDE.U32 R14, R15, 0x8, R6 ;  /* 0x000000080f0e0825 */ /* 0x000fe400078e0006 */
[----:B------:R-:W4:Y:S04]  /*12a0*/  @P0 LDG.E.64 R8, desc[UR6][R8.64] ;  /* 0x0000000608080981 */ /* 0x000f28000c1e1b00 */
[----:B------:R-:W5:Y:S01]  /*12b0*/  @P0 LDG.E.64 R14, desc[UR6][R14.64] ;  /* 0x000000060e0e0981 */ /* 0x000f62000c1e1b00 */
[----:B--2---:R-:W-:-:S08]  /*12c0*/  DMUL R6, R18, R10 ;  /* 0x0000000a12067228 */ /* 0x004fd00000000000 */
[----:B---3--:R-:W-:Y:S02]  /*12d0*/  DFMA R24, R6, R12, R24 ;  /* 0x0000000c0618722b */ /* 0x008fe40000000018 */
[----:B----4-:R-:W-:-:S08]  /*12e0*/  @P0 DMUL R18, R18, R8 ;  /* 0x0000000812120228 */ /* 0x010fd00000000000 */
[----:B-----5:R-:W-:-:S11]  /*12f0*/  @P0 DFMA R24, R18, R14, R24 ;  /* 0x0000000e1218022b */ /* 0x020fd60000000018 */
.L_x_5:
[----:B------:R-:W0:Y:S01]  /*1300*/  LDCU UR4, c[0x0][0x3a8] ;  /* 0x00007500ff0477ac */ /* 0x000e220008000800 */
[----:B------:R-:W-:-:S04]  /*1310*/  IADD3 R2, PT, PT, R5, R2, RZ ;  /* 0x0000000205027210 */ /* 0x000fc80007ffe0ff */
[----:B0-----:R-:W-:-:S13]  /*1320*/  ISETP.GE.U32.AND P0, PT, R2, UR4, PT ;  /* 0x0000000402007c0c */ /* 0x001fda000bf06070 */
[----:B------:R-:W-:Y:S05]  /*1330*/  @!P0 BRA `(.L_x_8) ;  /* 0xffffffec00848947 */ /* 0x000fea000383ffff */
[----:B------:R-:W-:Y:S05]  /*1340*/  BSYNC.RECONVERGENT B1 ;  /* 0x0000000000017941 */ /* 0x000fea0003800200 */
.L_x_2:
[----:B------:R-:W0:Y:S01]  /*1350*/  S2R R2, SR_TID.X ;  /* 0x0000000000027919 */ /* 0x000e220000002100 */
[----:B------:R-:W1:Y:S01]  /*1360*/  S2UR UR5, SR_CgaCtaId ;  /* 0x00000000000579c3 */ /* 0x000e620000008800 */
[----:B------:R-:W-:Y:S02]  /*1370*/  UMOV UR4, 0x400 ;  /* 0x0000040000047882 */ /* 0x000fe40000000000 */
[----:B-1----:R-:W-:-:S06]  /*1380*/  ULEA UR4, UR5, UR4, 0x18 ;  /* 0x0000000405047291 */ /* 0x002fcc000f8ec0ff */
[----:B0-----:R-:W-:-:S05]  /*1390*/  LEA R3, R2, UR4, 0x3 ;  /* 0x0000000402037c11 */ /* 0x001fca000f8e18ff */
[----:B------:R0:W-:Y:S02]  /*13a0*/  STS.64 [R3], R24 ;  /* 0x0000001803007388 */ /* 0x0001e40000000a00 */
.L_x_1:
[----:B------:R-:W-:Y:S05]  /*13b0*/  BSYNC.RECONVERGENT B0 ;  /* 0x0000000000007941 */ /* 0x000fea0003800200 */
.L_x_0:
[----:B------:R-:W1:Y:S01]  /*13c0*/  S2R R2, SR_TID.X ;  /* 0x0000000000027919 */ /* 0x000e620000002100 */
[----:B------:R-:W-:Y:S01]  /*13d0*/  BAR.SYNC.DEFER_BLOCKING 0x0 ;  /* 0x0000000000007b1d */ /* 0x000fe20000010000 */
[----:B-1----:R-:W-:-:S13]  /*13e0*/  ISETP.NE.AND P0, PT, R2, RZ, PT ;  /* 0x000000ff0200720c */ /* 0x002fda0003f05270 */
[----:B------:R-:W-:Y:S05]  /*13f0*/  @P0 EXIT ;  /* 0x000000000000094d */ /* 0x000fea0003800000 */
[----:B------:R-:W1:Y:S01]  /*1400*/  S2UR UR5, SR_CgaCtaId ;  /* 0x00000000000579c3 */ /* 0x000e620000008800 */
[----:B------:R-:W-:-:S07]  /*1410*/  UMOV UR4, 0x400 ;  /* 0x0000040000047882 */ /* 0x000fce0000000000 */
[----:B------:R-:W2:Y:S01]  /*1420*/  LDC.64 R4, c[0x0][0x3a0] ;  /* 0x0000e800ff047b82 */ /* 0x000ea20000000a00 */
[----:B-1----:R-:W-:Y:S01]  /*1430*/  ULEA UR4, UR5, UR4, 0x18 ;  /* 0x0000000405047291 */ /* 0x002fe2000f8ec0ff */
[----:B--2---:R-:W-:-:S08]  /*1440*/  IMAD.WIDE.U32 R4, R0, 0x8, R4 ;  /* 0x0000000800047825 */ /* 0x004fd000078e0004 */
[----:B0-----:R-:W0:Y:S04]  /*1450*/  LDS.64 R2, [UR4] ;  /* 0x00000004ff027984 */ /* 0x001e280008000a00 */
[----:B0-----:R-:W-:Y:S01]  /*1460*/  STG.E.64 desc[UR6][R4.64], R2 ;  /* 0x0000000204007986 */ /* 0x001fe2000c101b06 */
[----:B------:R-:W-:Y:S05]  /*1470*/  EXIT ;  /* 0x000000000000794d */ /* 0x000fea0003800000 */
.L_x_9:
[----:B------:R-:W-:-:S00]  /*1480*/  BRA `(.L_x_9) ;  /* 0xfffffffc00fc7947 */ /* 0x000fc0000383ffff */
[----:B------:R-:W-:-:S00]  /*1490*/  NOP ;  /* 0x0000000000007918 */ /* 0x000fc00000000000 */
        /* <DEDUP_REMOVED lines=14> */
.L_x_112:


//--------------------- .text._Z16multi_dot_kernelILj2EEviPdS0_S0_S0_j --------------------------
	.section	.text._Z16multi_dot_kernelILj2EEviPdS0_S0_S0_j,"ax",@progbits
	.align	128
.text._Z16multi_dot_kernelILj2EEviPdS0_S0_S0_j:
        .type           _Z16multi_dot_kernelILj2EEviPdS0_S0_S0_j,@function
        .size           _Z16multi_dot_kernelILj2EEviPdS0_S0_S0_j,(.L_x_113 - _Z16multi_dot_kernelILj2EEviPdS0_S0_S0_j)
        .other          _Z16multi_dot_kernelILj2EEviPdS0_S0_S0_j,@"STO_CUDA_ENTRY STV_DEFAULT"
_Z16multi_dot_kernelILj2EEviPdS0_S0_S0_j:
        /* <DEDUP_REMOVED lines=21> */
.L_x_18:
        /* <DEDUP_REMOVED lines=28> */
.L_x_14:
        /* <DEDUP_REMOVED lines=120> */
.L_x_13:
        /* <DEDUP_REMOVED lines=69> */
.L_x_16:
        /* <DEDUP_REMOVED lines=38> */
.L_x_17:
        /* <DEDUP_REMOVED lines=28> */
.L_x_15:
[----:B------:R-:W0:Y:S01]  /*1300*/  LDCU UR4, c[0x0][0x3a8] ;  /* 0x00007500ff0477ac */ /* 0x000e220008000800 */
[----:B------:R-:W-:-:S04]  /*1310*/  IADD3 R2, PT, PT, R5, R2, RZ ;  /* 0x0000000205027210 */ /* 0x000fc80007ffe0ff */
[----:B0-----:R-:W-:-:S13]  /*1320*/  ISETP.GE.U32.AND P0, PT, R2, UR4, PT ;  /* 0x0000000402007c0c */ /* 0x001fda000bf06070 */
[----:B------:R-:W-:Y:S05]  /*1330*/  @!P0 BRA `(.L_x_18) ;  /* 0xffffffec00848947 */ /* 0x000fea000383ffff */
[----:B------:R-:W-:Y:S05]  /*1340*/  BSYNC.RECONVERGENT B1 ;  /* 0x0000000000017941 */ /* 0x000fea0003800200 */
.L_x_12:
[----:B------:R-:W0:Y:S01]  /*1350*/  S2R R2, SR_TID.X ;  /* 0x0000000000027919 */ /* 0x000e220000002100 */
[----:B------:R-:W1:Y:S01]  /*1360*/  S2UR UR5, SR_CgaCtaId ;  /* 0x00000000000579c3 */ /* 0x000e620000008800 */
[----:B------:R-:W-:Y:S02]  /*1370*/  UMOV UR4, 0x400 ;  /* 0x0000040000047882 */ /* 0x000fe40000000000 */
[----:B-1----:R-:W-:-:S06]  /*1380*/  ULEA UR4, UR5, UR4, 0x18 ;  /* 0x0000000405047291 */ /* 0x002fcc000f8ec0ff */
[----:B0-----:R-:W-:-:S05]  /*1390*/  LEA R3, R2, UR4, 0x3 ;  /* 0x0000000402037c11 */ /* 0x001fca000f8e18ff */
[----:B------:R0:W-:Y:S02]  /*13a0*/  STS.64 [R3], R24 ;  /* 0x0000001803007388 */ /* 0x0001e40000000a00 */
.L_x_11:
[----:B------:R-:W-:Y:S05]  /*13b0*/  BSYNC.RECONVERGENT B0 ;  /* 0x0000000000007941 */ /* 0x000fea0003800200 */
.L_x_10:
[----:B------:R-:W1:Y:S01]  /*13c0*/  S2R R6, SR_TID.X ;  /* 0x0000000000067919 */ /* 0x000e620000002100 */
[----:B------:R-:W-:Y:S01]  /*13d0*/  BAR.SYNC.DEFER_BLOCKING 0x0 ;  /* 0x0000000000007b1d */ /* 0x000fe20000010000 */
[----:B-1----:R-:W-:-:S13]  /*13e0*/  ISETP.GT.U32.AND P0, PT, R6, 0x1f, PT ;  /* 0x0000001f0600780c */ /* 0x002fda0003f04070 */
[----:B------:R-:W-:Y:S05]  /*13f0*/  @P0 EXIT ;  /* 0x000000000000094d */ /* 0x000fea0003800000 */
[----:B------:R-:W1:Y:S01]  /*1400*/  S2UR UR5, SR_CgaCtaId ;  /* 0x00000000000579c3 */ /* 0x000e620000008800 */
[----:B------:R-:W-:Y:S01]  /*1410*/  UMOV UR4, 0x400 ;  /* 0x0000040000047882 */ /* 0x000fe20000000000 */
[----:B------:R-:W-:Y:S01]  /*1420*/  ISETP.NE.AND P0, PT, R6, RZ, PT ;  /* 0x000000ff0600720c */ /* 0x000fe20003f05270 */
[----:B-1----:R-:W-:-:S06]  /*1430*/  ULEA UR4, UR5, UR4, 0x18 ;  /* 0x0000000405047291 */ /* 0x002fcc000f8ec0ff */
[----:B------:R-:W-:-:S05]  /*1440*/  LEA R7, R6, UR4, 0x3 ;  /* 0x0000000406077c11 */ /* 0x000fca000f8e18ff */
[----:B0-----:R-:W-:Y:S04]  /*1450*/  LDS.64 R2, [R7+0x8] ;  /* 0x0000080007027984 */ /* 0x001fe80000000a00 */
[----:B------:R-:W0:Y:S02]  /*1460*/  LDS.64 R4, [R7] ;  /* 0x0000000007047984 */ /* 0x000e240000000a00 */
[----:B0-----:R-:W-:-:S07]  /*1470*/  DADD R2, R2, R4 ;  /* 0x0000000002027229 */ /* 0x001fce0000000004 */
[----:B------:R0:W-:Y:S01]  /*1480*/  STS.64 [R7], R2 ;  /* 0x0000000207007388 */ /* 0x0001e20000000a00 */
        /* <DEDUP_REMOVED lines=9> */
.L_x_19:
        /* <DEDUP_REMOVED lines=14> */
.L_x_113:


//--------------------- .text._Z16multi_dot_kernelILj4EEviPdS0_S0_S0_j --------------------------
	.section	.text._Z16multi_dot_kernelILj4EEviPdS0_S0_S0_j,"ax",@progbits
	.align	128
.text._Z16multi_dot_kernelILj4EEviPdS0_S0_S0_j:
        .type           _Z16multi_dot_kernelILj4EEviPdS0_S0_S0_j,@function
        .size           _Z16multi_dot_kernelILj4EEviPdS0_S0_S0_j,(.L_x_114 - _Z16multi_dot_kernelILj4EEviPdS0_S0_S0_j)
        .other          _Z16multi_dot_kernelILj4EEviPdS0_S0_S0_j,@"STO_CUDA_ENTRY STV_DEFAULT"
_Z16multi_dot_kernelILj4EEviPdS0_S0_S0_j:
        /* <DEDUP_REMOVED lines=21> */
.L_x_28:
        /* <DEDUP_REMOVED lines=28> */
.L_x_24:
        /* <DEDUP_REMOVED lines=120> */
.L_x_23:
        /* <DEDUP_REMOVED lines=69> */
.L_x_26:
        /* <DEDUP_REMOVED lines=38> */
.L_x_27:
        /* <DEDUP_REMOVED lines=28> */
.L_x_25:
[----:B------:R-:W0:Y:S01]  /*1300*/  LDCU UR4, c[0x0][0x3a8] ;  /* 0x00007500ff0477ac */ /* 0x000e220008000800 */
[----:B------:R-:W-:-:S04]  /*1310*/  IADD3 R2, PT, PT, R5, R2, RZ ;  /* 0x0000000205027210 */ /* 0x000fc80007ffe0ff */
[----:B0-----:R-:W-:-:S13]  /*1320*/  ISETP.GE.U32.AND P0, PT, R2, UR4, PT ;  /* 0x0000000402007c0c */ /* 0x001fda000bf06070 */
[----:B------:R-:W-:Y:S05]  /*1330*/  @!P0 BRA `(.L_x_28) ;  /* 0xffffffec00848947 */ /* 0x000fea000383ffff */
[----:B------:R-:W-:Y:S05]  /*1340*/  BSYNC.RECONVERGENT B1 ;  /* 0x0000000000017941 */ /* 0x000fea0003800200 */
.L_x_22:
[----:B------:R-:W0:Y:S01]  /*1350*/  S2R R2, SR_TID.X ;  /* 0x0000000000027919 */ /* 0x000e220000002100 */
[----:B------:R-:W1:Y:S01]  /*1360*/  S2UR UR5, SR_CgaCtaId ;  /* 0x00000000000579c3 */ /* 0x000e620000008800 */
[----:B------:R-:W-:Y:S02]  /*1370*/  UMOV UR4, 0x400 ;  /* 0x0000040000047882 */ /* 0x000fe40000000000 */
[----:B-1----:R-:W-:-:S06]  /*1380*/  ULEA UR4, UR5, UR4, 0x18 ;  /* 0x0000000405047291 */ /* 0x002fcc000f8ec0ff */
[----:B0-----:R-:W-:-:S05]  /*1390*/  LEA R3, R2, UR4, 0x3 ;  /* 0x0000000402037c11 */ /* 0x001fca000f8e18ff */
[----:B------:R0:W-:Y:S02]  /*13a0*/  STS.64 [R3], R24 ;  /* 0x0000001803007388 */ /* 0x0001e40000000a00 */
.L_x_21:
[----:B------:R-:W-:Y:S05]  /*13b0*/  BSYNC.RECONVERGENT B0 ;  /* 0x0000000000007941 */ /* 0x000fea0003800200 */
.L_x_20:
        /* <DEDUP_REMOVED lines=12> */
[----:B------:R-:W-:Y:S04]  /*1480*/  STS.64 [R9], R2 ;  /* 0x0000000209007388 */ /* 0x000fe80000000a00 */
[----:B------:R-:W-:Y:S04]  /*1490*/  LDS.64 R4, [R9+0x8] ;  /* 0x0000080009047984 */ /* 0x000fe80000000a00 */
[----:B------:R-:W0:Y:S02]  /*14a0*/  LDS.64 R6, [R9] ;  /* 0x0000000009067984 */ /* 0x000e240000000a00 */
[----:B0-----:R-:W-:-:S07]  /*14b0*/  DADD R4, R4, R6 ;  /* 0x0000000004047229 */ /* 0x001fce0000000006 */
[----:B------:R0:W-:Y:S01]  /*14c0*/  STS.64 [R9], R4 ;  /* 0x0000000409007388 */ /* 0x0001e20000000a00 */
[----:B------:R-:W-:Y:S05]  /*14d0*/  @P0 EXIT ;  /* 0x000000000000094d */ /* 0x000fea0003800000 */
[----:B------:R-:W1:Y:S01]  /*14e0*/  S2UR UR5, SR_CgaCtaId ;  /* 0x00000000000579c3 */ /* 0x000e620000008800 */
[----:B------:R-:W-:-:S07]  /*14f0*/  UMOV UR4, 0x400 ;  /* 0x0000040000047882 */ /* 0x000fce0000000000 */
[----:B0-----:R-:W0:Y:S01]  /*1500*/  LDC.64 R4, c[0x0][0x3a0] ;  /* 0x0000e800ff047b82 */ /* 0x001e220000000a00 */
[----:B-1----:R-:W-:Y:S01]  /*1510*/  ULEA UR4, UR5, UR4, 0x18 ;  /* 0x0000000405047291 */ /* 0x002fe2000f8ec0ff */
[----:B0-----:R-:W-:-:S08]  /*1520*/  IMAD.WIDE.U32 R4, R0, 0x8, R4 ;  /* 0x0000000800047825 */ /* 0x001fd000078e0004 */
[----:B------:R-:W0:Y:S04]  /*1530*/  LDS.64 R2, [UR4] ;  /* 0x00000004ff027984 */ /* 0x000e280008000a00 */
[----:B0-----:R-:W-:Y:S01]  /*1540*/  STG.E.64 desc[UR6][R4.64], R2 ;  /* 0x0000000204007986 */ /* 0x001fe2000c101b06 */
[----:B------:R-:W-:Y:S05]  /*1550*/  EXIT ;  /* 0x000000000000794d */ /* 0x000fea0003800000 */
.L_x_29:
        /* <DEDUP_REMOVED lines=10> */
.L_x_114:


//--------------------- .text._Z16multi_dot_kernelILj8EEviPdS0_S0_S0_j --------------------------
	.section	.text._Z16multi_dot_kernelILj8EEviPdS0_S0_S0_j,"ax",@progbits
	.align	128
.text._Z16multi_dot_kernelILj8EEviPdS0_S0_S0_j:
        .type           _Z16multi_dot_kernelILj8EEviPdS0_S0_S0_j,@function
        .size           _Z16multi_dot_kernelILj8EEviPdS0_S0_S0_j,(.L_x_115 - _Z16multi_dot_kernelILj8EEviPdS0_S0_S0_j)
        .other          _Z16multi_dot_kernelILj8EEviPdS0_S0_S0_j,@"STO_CUDA_ENTRY STV_DEFAULT"
_Z16multi_dot_kernelILj8EEviPdS0_S0_S0_j:
        /* <DEDUP_REMOVED lines=21> */
.L_x_38:
        /* <DEDUP_REMOVED lines=28> */
.L_x_34:
        /* <DEDUP_REMOVED lines=120> */
.L_x_33:
        /* <DEDUP_REMOVED lines=69> */
.L_x_36:
        /* <DEDUP_REMOVED lines=38> */
.L_x_37:
        /* <DEDUP_REMOVED lines=28> */
.L_x_35:
[----:B------:R-:W0:Y:S01]  /*1300*/  LDCU UR4, c[0x0][0x3a8] ;  /* 0x00007500ff0477ac */ /* 0x000e220008000800 */
[----:B------:R-:W-:-:S04]  /*1310*/  IADD3 R2, PT, PT, R5, R2, RZ ;  /* 0x0000000205027210 */ /* 0x000fc80007ffe0ff */
[----:B0-----:R-:W-:-:S13]  /*1320*/  ISETP.GE.U32.AND P0, PT, R2, UR4, PT ;  /* 0x0000000402007c0c */ /* 0x001fda000bf06070 */
[----:B------:R-:W-:Y:S05]  /*1330*/  @!P0 BRA `(.L_x_38) ;  /* 0xffffffec00848947 */ /* 0x000fea000383ffff */
[----:B------:R-:W-:Y:S05]  /*1340*/  BSYNC.RECONVERGENT B1 ;  /* 0x0000000000017941 */ /* 0x000fea0003800200 */
.L_x_32:
[----:B------:R-:W0:Y:S01]  /*1350*/  S2R R2, SR_TID.X ;  /* 0x0000000000027919 */ /* 0x000e220000002100 */
[----:B------:R-:W1:Y:S01]  /*1360*/  S2UR UR5, SR_CgaCtaId ;  /* 0x00000000000579c3 */ /* 0x000e620000008800 */
[----:B------:R-:W-:Y:S02]  /*1370*/  UMOV UR4, 0x400 ;  /* 0x0000040000047882 */ /* 0x000fe40000000000 */
[----:B-1----:R-:W-:-:S06]  /*1380*/  ULEA UR4, UR5, UR4, 0x18 ;  /* 0x0000000405047291 */ /* 0x002fcc000f8ec0ff */
[----:B0-----:R-:W-:-:S05]  /*1390*/  LEA R3, R2, UR4, 0x3 ;  /* 0x0000000402037c11 */ /* 0x001fca000f8e18ff */
[----:B------:R0:W-:Y:S02]  /*13a0*/  STS.64 [R3], R24 ;  /* 0x0000001803007388 */ /* 0x0001e40000000a00 */
.L_x_31:
[----:B------:R-:W-:Y:S05]  /*13b0*/  BSYNC.RECONVERGENT B0 ;  /* 0x0000000000007941 */ /* 0x000fea0003800200 */
.L_x_30:
        /* <DEDUP_REMOVED lines=27> */
[----:B------:R-:W1:Y:S04]  /*1570*/  LDS.64 R2, [UR4] ;  /* 0x00000004ff027984 */ /* 0x000e680008000a00 */
[----:B-1----:R-:W-:Y:S01]  /*1580*/  STG.E.64 desc[UR6][R4.64], R2 ;  /* 0x0000000204007986 */ /* 0x002fe2000c101b06 */
[----:B------:R-:W-:Y:S05]  /*1590*/  EXIT ;  /* 0x000000000000794d */ /* 0x000fea0003800000 */
.L_x_39:
        /* <DEDUP_REMOVED lines=14> */
.L_x_115:


//--------------------- .text._Z16multi_dot_kernelILj16EEviPdS0_S0_S0_j --------------------------
	.section	.text._Z16multi_dot_kernelILj16EEviPdS0_S0_S0_j,"ax",@progbits
	.align	128
.text._Z16multi_dot_kernelILj16EEviPdS0_S0_S0_j:
        .type           _Z16multi_dot_kernelILj16EEviPdS0_S0_S0_j,@function
        .size           _Z16multi_dot_kernelILj16EEviPdS0_S0_S0_j,(.L_x_116 - _Z16multi_dot_kernelILj16EEviPdS0_S0_S0_j)
        .other          _Z16multi_dot_kernelILj16EEviPdS0_S0_S0_j,@"STO_CUDA_ENTRY STV_DEFAULT"
_Z16multi_dot_kernelILj16EEviPdS0_S0_S0_j:
        /* <DEDUP_REMOVED lines=21> */
.L_x_48:
        /* <DEDUP_REMOVED lines=28> */
.L_x_44:
        /* <DEDUP_REMOVED lines=120> */
.L_x_43:
        /* <DEDUP_REMOVED lines=69> */
.L_x_46:
        /* <DEDUP_REMOVED lines=38> */
.L_x_47:
        /* <DEDUP_REMOVED lines=28> */
.L_x_45:
[----:B------:R-:W0:Y:S01]  /*1300*/  LDCU UR4, c[0x0][0x3a8] ;  /* 0x00007500ff0477ac */ /* 0x000e220008000800 */
[----:B------:R-:W-:-:S04]  /*1310*/  IADD3 R2, PT, PT, R5, R2, RZ ;  /* 0x0000000205027210 */ /* 0x000fc80007ffe0ff */
[----:B0-----:R-:W-:-:S13]  /*1320*/  ISETP.GE.U32.AND P0, PT, R2, UR4, PT ;  /* 0x0000000402007c0c */ /* 0x001fda000bf06070 */
[----:B------:R-:W-:Y:S05]  /*1330*/  @!P0 BRA `(.L_x_48) ;  /* 0xffffffec00848947 */ /* 0x000fea000383ffff */
[----:B------:R-:W-:Y:S05]  /*1340*/  BSYNC.RECONVERGENT B1 ;  /* 0x0000000000017941 */ /* 0x000fea0003800200 */
.L_x_42:
[----:B------:R-:W0:Y:S01]  /*1350*/  S2R R2, SR_TID.X ;  /* 0x0000000000027919 */ /* 0x000e220000002100 */
[----:B------:R-:W1:Y:S01]  /*1360*/  S2UR UR5, SR_CgaCtaId ;  /* 0x00000000000579c3 */ /* 0x000e620000008800 */
[----:B------:R-:W-:Y:S02]  /*1370*/  UMOV UR4, 0x400 ;  /* 0x0000040000047882 */ /* 0x000fe40000000000 */
[----:B-1----:R-:W-:-:S06]  /*1380*/  ULEA UR4, UR5, UR4, 0x18 ;  /* 0x0000000405047291 */ /* 0x002fcc000f8ec0ff */
[----:B0-----:R-:W-:-:S05]  /*1390*/  LEA R3, R2, UR4, 0x3 ;  /* 0x0000000402037c11 */ /* 0x001fca000f8e18ff */
[----:B------:R0:W-:Y:S02]  /*13a0*/  STS.64 [R3], R24 ;  /* 0x0000001803007388 */ /* 0x0001e40000000a00 */
.L_x_41:
[----:B------:R-:W-:Y:S05]  /*13b0*/  BSYNC.RECONVERGENT B0 ;  /* 0x0000000000007941 */ /* 0x000fea0003800200 */
.L_x_40:
        /* <DEDUP_REMOVED lines=34> */
.L_x_49:
        /* <DEDUP_REMOVED lines=10> */
.L_x_116:


//--------------------- .text._Z16multi_dot_kernelILj32EEviPdS0_S0_S0_j --------------------------
	.section	.text._Z16multi_dot_kernelILj32EEviPdS0_S0_S0_j,"ax",@progbits
	.align	128
.text._Z16multi_dot_kernelILj32EEviPdS0_S0_S0_j:
        .type           _Z16multi_dot_kernelILj32EEviPdS0_S0_S0_j,@function
        .size           _Z16multi_dot_kernelILj32EEviPdS0_S0_S0_j,(.L_x_117 - _Z16multi_dot_kernelILj32EEviPdS0_S0_S0_j)
        .other          _Z16multi_dot_kernelILj32EEviPdS0_S0_S0_j,@"STO_CUDA_ENTRY STV_DEFAULT"
_Z16multi_dot_kernelILj32EEviPdS0_S0_S0_j:
        /* <DEDUP_REMOVED lines=21> */
.L_x_58:
        /* <DEDUP_REMOVED lines=28> */
.L_x_54:
        /* <DEDUP_REMOVED lines=120> */
.L_x_53:
        /* <DEDUP_REMOVED lines=69> */
.L_x_56:
        /* <DEDUP_REMOVED lines=38> */
.L_x_57:
        /* <DEDUP_REMOVED lines=28> */
.L_x_55:
[----:B------:R-:W0:Y:S01]  /*1300*/  LDCU UR4, c[0x0][0x3a8] ;  /* 0x00007500ff0477ac */ /* 0x000e220008000800 */
[----:B------:R-:W-:-:S04]  /*1310*/  IADD3 R2, PT, PT, R5, R2, RZ ;  /* 0x0000000205027210 */ /* 0x000fc80007ffe0ff */
[----:B0-----:R-:W-:-:S13]  /*1320*/  ISETP.GE.U32.AND P0, PT, R2, UR4, PT ;  /* 0x0000000402007c0c */ /* 0x001fda000bf06070 */
[----:B------:R-:W-:Y:S05]  /*1330*/  @!P0 BRA `(.L_x_58) ;  /* 0xffffffec00848947 */ /* 0x000fea000383ffff */
[----:B------:R-:W-:Y:S05]  /*1340*/  BSYNC.RECONVERGENT B1 ;  /* 0x0000000000017941 */ /* 0x000fea0003800200 */
.L_x_52:
[----:B------:R-:W0:Y:S01]  /*1350*/  S2R R2, SR_TID.X ;  /* 0x0000000000027919 */ /* 0x000e220000002100 */
[----:B------:R-:W1:Y:S01]  /*1360*/  S2UR UR5, SR_CgaCtaId ;  /* 0x00000000000579c3 */ /* 0x000e620000008800 */
[----:B------:R-:W-:Y:S02]  /*1370*/  UMOV UR4, 0x400 ;  /* 0x0000040000047882 */ /* 0x000fe40000000000 */
[----:B-1----:R-:W-:-:S06]  /*1380*/  ULEA UR4, UR5, UR4, 0x18 ;  /* 0x0000000405047291 */ /* 0x002fcc000f8ec0ff */
[----:B0-----:R-:W-:-:S05]  /*1390*/  LEA R3, R2, UR4, 0x3 ;  /* 0x0000000402037c11 */ /* 0x001fca000f8e18ff */
[----:B------:R0:W-:Y:S02]  /*13a0*/  STS.64 [R3], R24 ;  /* 0x0000001803007388 */ /* 0x0001e40000000a00 */
.L_x_51:
[----:B------:R-:W-:Y:S05]  /*13b0*/  BSYNC.RECONVERGENT B0 ;  /* 0x0000000000007941 */ /* 0x000fea0003800200 */
.L_x_50:
        /* <DEDUP_REMOVED lines=38> */
.L_x_59:
        /* <DEDUP_REMOVED lines=14> */
.L_x_117:


//--------------------- .text._Z16multi_dot_kernelILj64EEviPdS0_S0_S0_j --------------------------
	.section	.text._Z16multi_dot_kernelILj64EEviPdS0_S0_S0_j,"ax",@progbits
	.align	128
.text._Z16multi_dot_kernelILj64EEviPdS0_S0_S0_j:
        .type           _Z16multi_dot_kernelILj64EEviPdS0_S0_S0_j,@function
        .size           _Z16multi_dot_kernelILj64EEviPdS0_S0_S0_j,(.L_x_118 - _Z16multi_dot_kernelILj64EEviPdS0_S0_S0_j)
        .other          _Z16multi_dot_kernelILj64EEviPdS0_S0_S0_j,@"STO_CUDA_ENTRY STV_DEFAULT"
_Z16multi_dot_kernelILj64EEviPdS0_S0_S0_j:
        /* <DEDUP_REMOVED lines=21> */
.L_x_68:
        /* <DEDUP_REMOVED lines=28> */
.L_x_64:
        /* <DEDUP_REMOVED lines=120> */
.L_x_63:
        /* <DEDUP_REMOVED lines=69> */
.L_x_66:
        /* <DEDUP_REMOVED lines=38> */
.L_x_67:
        /* <DEDUP_REMOVED lines=28> */
.L_x_65:
[----:B------:R-:W0:Y:S01]  /*1300*/  LDCU UR4, c[0x0][0x3a8] ;  /* 0x00007500ff0477ac */ /* 0x000e220008000800 */
[----:B------:R-:W-:-:S04]  /*1310*/  IADD3 R2, PT, PT, R5, R2, RZ ;  /* 0x0000000205027210 */ /* 0x000fc80007ffe0ff */
[----:B0-----:R-:W-:-:S13]  /*1320*/  ISETP.GE.U32.AND P0, PT, R2, UR4, PT ;  /* 0x0000000402007c0c */ /* 0x001fda000bf06070 */
[----:B------:R-:W-:Y:S05]  /*1330*/  @!P0 BRA `(.L_x_68) ;  /* 0xffffffec00848947 */ /* 0x000fea000383ffff */
[----:B------:R-:W-:Y:S05]  /*1340*/  BSYNC.RECONVERGENT B1 ;  /* 0x0000000000017941 */ /* 0x000fea0003800200 */
.L_x_62:
[----:B------:R-:W0:Y:S01]  /*1350*/  S2R R2, SR_TID.X ;  /* 0x0000000000027919 */ /* 0x000e220000002100 */
[----:B------:R-:W1:Y:S01]  /*1360*/  S2UR UR5, SR_CgaCtaId ;  /* 0x00000000000579c3 */ /* 0x000e620000008800 */
[----:B------:R-:W-:Y:S02]  /*1370*/  UMOV UR4, 0x400 ;  /* 0x0000040000047882 */ /* 0x000fe40000000000 */
[----:B-1----:R-:W-:-:S06]  /*1380*/  ULEA UR4, UR5, UR4, 0x18 ;  /* 0x0000000405047291 */ /* 0x002fcc000f8ec0ff */
[----:B0-----:R-:W-:-:S05]  /*1390*/  LEA R3, R2, UR4, 0x3 ;  /* 0x0000000402037c11 */ /* 0x001fca000f8e18ff */
[----:B------:R0:W-:Y:S02]  /*13a0*/  STS.64 [R3], R24 ;  /* 0x0000001803007388 */ /* 0x0001e40000000a00 */
.L_x_61:
[----:B------:R-:W-:Y:S05]  /*13b0*/  BSYNC.RECONVERGENT B0 ;  /* 0x0000000000007941 */ /* 0x000fea0003800200 */
.L_x_60:
[----:B0-----:R-:W0:Y:S01]  /*13c0*/  S2R R3, SR_TID.X ;  /* 0x0000000000037919 */ /* 0x001e220000002100 */
[----:B------:R-:W-:Y:S01]  /*13d0*/  BAR.SYNC.DEFER_BLOCKING 0x0 ;  /* 0x0000000000007b1d */ /* 0x000fe20000010000 */
[----:B0-----:R-:W-:-:S13]  /*13e0*/  ISETP.GT.U32.AND P0, PT, R3, 0x1f, PT ;  /* 0x0000001f0300780c */ /* 0x001fda0003f04070 */
[----:B------:R-:W-:Y:S05]  /*13f0*/  @P0 EXIT ;  /* 0x000000000000094d */ /* 0x000fea0003800000 */
[----:B------:R-:W0:Y:S01]  /*1400*/  S2UR UR5, SR_CgaCtaId ;  /* 0x00000000000579c3 */ /* 0x000e220000008800 */
[----:B------:R-:W-:Y:S01]  /*1410*/  UMOV UR4, 0x400 ;  /* 0x0000040000047882 */ /* 0x000fe20000000000 */
[----:B------:R-:W-:Y:S01]  /*1420*/  ISETP.NE.AND P0, PT, R3, RZ, PT ;  /* 0x000000ff0300720c */ /* 0x000fe20003f05270 */
[----:B0-----:R-:W-:-:S06]  /*1430*/  ULEA UR4, UR5, UR4, 0x18 ;  /* 0x0000000405047291 */ /* 0x001fcc000f8ec0ff */
[----:B------:R-:W-:-:S05]  /*1440*/  LEA R2, R3, UR4, 0x3 ;  /* 0x0000000403027c11 */ /* 0x000fca000f8e18ff */
        /* <DEDUP_REMOVED lines=33> */
.L_x_69:
        /* <DEDUP_REMOVED lines=10> */
.L_x_118:


//--------------------- .text._Z16multi_dot_kernelILj128EEviPdS0_S0_S0_j --------------------------
	.section	.text._Z16multi_dot_kernelILj128EEviPdS0_S0_S0_j,"ax",@progbits
	.align	128
.text._Z16multi_dot_kernelILj128EEviPdS0_S0_S0_j:
        .type           _Z16multi_dot_kernelILj128EEviPdS0_S0_S0_j,@function
        .size           _Z16multi_dot_kernelILj128EEviPdS0_S0_S0_j,(.L_x_119 - _Z16multi_dot_kernelILj128EEviPdS0_S0_S0_j)
        .other          _Z16multi_dot_kernelILj128EEviPdS0_S0_S0_j,@"STO_CUDA_ENTRY STV_DEFAULT"
_Z16multi_dot_kernelILj128EEviPdS0_S0_S0_j:
        /* <DEDUP_REMOVED lines=21> */
.L_x_78:
        /* <DEDUP_REMOVED lines=28> */
.L_x_74:
        /* <DEDUP_REMOVED lines=120> */
.L_x_73:
        /* <DEDUP_REMOVED lines=69> */
.L_x_76:
        /* <DEDUP_REMOVED lines=38> */
.L_x_77:
        /* <DEDUP_REMOVED lines=28> */
.L_x_75:
[----:B------:R-:W0:Y:S01]  /*1300*/  LDCU UR4, c[0x0][0x3a8] ;  /* 0x00007500ff0477ac */ /* 0x000e220008000800 */
[----:B------:R-:W-:-:S04]  /*1310*/  IADD3 R2, PT, PT, R5, R2, RZ ;  /* 0x0000000205027210 */ /* 0x000fc80007ffe0ff */
[----:B0-----:R-:W-:-:S13]  /*1320*/  ISETP.GE.U32.AND P0, PT, R2, UR4, PT ;  /* 0x0000000402007c0c */ /* 0x001fda000bf06070 */
[----:B------:R-:W-:Y:S05]  /*1330*/  @!P0 BRA `(.L_x_78) ;  /* 0xffffffec00848947 */ /* 0x000fea000383ffff */
[----:B------:R-:W-:Y:S05]  /*1340*/  BSYNC.RECONVERGENT B1 ;  /* 0x0000000000017941 */ /* 0x000fea0003800200 */
.L_x_72:
[----:B------:R-:W0:Y:S01]  /*1350*/  S2R R2, SR_TID.X ;  /* 0x0000000000027919 */ /* 0x000e220000002100 */
[----:B------:R-:W1:Y:S01]  /*1360*/  S2UR UR5, SR_CgaCtaId ;  /* 0x00000000000579c3 */ /* 0x000e620000008800 */
[----:B------:R-:W-:Y:S02]  /*1370*/  UMOV UR4, 0x400 ;  /* 0x0000040000047882 */ /* 0x000fe40000000000 */
[----:B-1----:R-:W-:-:S06]  /*1380*/  ULEA UR4, UR5, UR4, 0x18 ;  /* 0x0000000405047291 */ /* 0x002fcc000f8ec0ff */
[----:B0-----:R-:W-:-:S05]  /*1390*/  LEA R3, R2, UR4, 0x3 ;  /* 0x0000000402037c11 */ /* 0x001fca000f8e18ff */
[----:B------:R0:W-:Y:S02]  /*13a0*/  STS.64 [R3], R24 ;  /* 0x0000001803007388 */ /* 0x0001e40000000a00 */
.L_x_71:
[----:B------:R-:W-:Y:S05]  /*13b0*/  BSYNC.RECONVERGENT B0 ;  /* 0x0000000000007941 */ /* 0x000fea0003800200 */
.L_x_70:
[----:B0-----:R-:W0:Y:S01]  /*13c0*/  S2R R3, SR_TID.X ;  /* 0x0000000000037919 */ /* 0x001e220000002100 */
[----:B------:R-:W1:Y:S01]  /*13d0*/  S2UR UR5, SR_CgaCtaId ;  /* 0x00000000000579c3 */ /* 0x000e620000008800 */
[----:B------:R-:W-:-:S07]  /*13e0*/  UMOV UR4, 0x400 ;  /* 0x0000040000047882 */ /* 0x000fce0000000000 */
[----:B------:R-:W-:Y:S01]  /*13f0*/  BAR.SYNC.DEFER_BLOCKING 0x0 ;  /* 0x0000000000007b1d */ /* 0x000fe20000010000 */
[----:B-1----:R-:W-:Y:S01]  /*1400*/  ULEA UR4, UR5, UR4, 0x18 ;  /* 0x0000000405047291 */ /* 0x002fe2000f8ec0ff */
[----:B0-----:R-:W-:-:S05]  /*1410*/  ISETP.GT.U32.AND P0, PT, R3, 0x3f, PT ;  /* 0x0000003f0300780c */ /* 0x001fca0003f04070 */
[C---:B------:R-:W-:Y:S02]  /*1420*/  LEA R2, R3.reuse, UR4, 0x3 ;  /* 0x0000000403027c11 */ /* 0x040fe4000f8e18ff */
[----:B------:R-:W-:-:S06]  /*1430*/  ISETP.GT.U32.AND P1, PT, R3, 0x1f, PT ;  /* 0x0000001f0300780c */ /* 0x000fcc0003f24070 */
[----:B------:R-:W-:Y:S04]  /*1440*/  @!P0 LDS.64 R4, [R2+0x200] ;  /* 0x0002000002048984 */ /* 0x000fe80000000a00 */
[----:B------:R-:W0:Y:S02]  /*1450*/  @!P0 LDS.64 R6, [R2] ;  /* 0x0000000002068984 */ /* 0x000e240000000a00 */
[----:B0-----:R-:W-:-:S07]  /*1460*/  @!P0 DADD R4, R4, R6 ;  /* 0x0000000004048229 */ /* 0x001fce0000000006 */
[----:B------:R0:W-:Y:S01]  /*1470*/  @!P0 STS.64 [R2], R4 ;  /* 0x0000000402008388 */ /* 0x0001e20000000a00 */
[----:B------:R-:W-:Y:S06]  /*1480*/  BAR.SYNC.DEFER_BLOCKING 0x0 ;  /* 0x0000000000007b1d */ /* 0x000fec0000010000 */
[----:B------:R-:W-:Y:S05]  /*1490*/  @P1 EXIT ;  /* 0x000000000000194d */ /* 0x000fea0003800000 */
[----:B0-----:R-:W-:Y:S01]  /*14a0*/  LDS.64 R4, [R2+0x100] ;  /* 0x0001000002047984 */ /* 0x001fe20000000a00 */
[----:B------:R-:W-:-:S03]  /*14b0*/  ISETP.NE.AND P0, PT, R3, RZ, PT ;  /* 0x000000ff0300720c */ /* 0x000fc60003f05270 */
        /* <DEDUP_REMOVED lines=32> */
.L_x_79:
        /* <DEDUP_REMOVED lines=12> */
.L_x_119:


//--------------------- .text._Z16multi_dot_kernelILj256EEviPdS0_S0_S0_j --------------------------
	.section	.text._Z16multi_dot_kernelILj256EEviPdS0_S0_S0_j,"ax",@progbits
	.align	128
.text._Z16multi_dot_kernelILj256EEviPdS0_S0_S0_j:
        .type           _Z16multi_dot_kernelILj256EEviPdS0_S0_S0_j,@function
        .size           _Z16multi_dot_kernelILj256EEviPdS0_S0_S0_j,(.L_x_120 - _Z16multi_dot_kernelILj256EEviPdS0_S0_S0_j)
        .other          _Z16multi_dot_kernelILj256EEviPdS0_S0_S0_j,@"STO_CUDA_ENTRY STV_DEFAULT"
_Z16multi_dot_kernelILj256EEviPdS0_S0_S0_j:
        /* <DEDUP_REMOVED lines=21> */
.L_x_88:
        /* <DEDUP_REMOVED lines=28> */
.L_x_84:
        /* <DEDUP_REMOVED lines=120> */
.L_x_83:
        /* <DEDUP_REMOVED lines=69> */
.L_x_86:
        /* <DEDUP_REMOVED lines=38> */
.L_x_87:
        /* <DEDUP_REMOVED lines=28> */
.L_x_85:
[----:B------:R-:W0:Y:S01]  /*1300*/  LDCU UR4, c[0x0][0x3a8] ;  /* 0x00007500ff0477ac */ /* 0x000e220008000800 */
[----:B------:R-:W-:-:S04]  /*1310*/  IADD3 R2, PT, PT, R5, R2, RZ ;  /* 0x0000000205027210 */ /* 0x000fc80007ffe0ff */
[----:B0-----:R-:W-:-:S13]  /*1320*/  ISETP.GE.U32.AND P0, PT, R2, UR4, PT ;  /* 0x0000000402007c0c */ /* 0x001fda000bf06070 */
[----:B------:R-:W-:Y:S05]  /*1330*/  @!P0 BRA `(.L_x_88) ;  /* 0xffffffec00848947 */ /* 0x000fea000383ffff */
[----:B------:R-:W-:Y:S05]  /*1340*/  BSYNC.RECONVERGENT B1 ;  /* 0x0000000000017941 */ /* 0x000fea0003800200 */
.L_x_82:
[----:B------:R-:W0:Y:S01]  /*1350*/  S2R R2, SR_TID.X ;  /* 0x0000000000027919 */ /* 0x000e220000002100 */
[----:B------:R-:W1:Y:S01]  /*1360*/  S2UR UR5, SR_CgaCtaId ;  /* 0x00000000000579c3 */ /* 0x000e620000008800 */
[----:B------:R-:W-:Y:S02]  /*1370*/  UMOV UR4, 0x400 ;  /* 0x0000040000047882 */ /* 0x000fe40000000000 */
[----:B-1----:R-:W-:-:S06]  /*1380*/  ULEA UR4, UR5, UR4, 0x18 ;  /* 0x0000000405047291 */ /* 0x002fcc000f8ec0ff */
[----:B0-----:R-:W-:-:S05]  /*1390*/  LEA R3, R2, UR4, 0x3 ;  /* 0x0000000402037c11 */ /* 0x001fca000f8e18ff */
[----:B------:R0:W-:Y:S02]  /*13a0*/  STS.64 [R3], R24 ;  /* 0x0000001803007388 */ /* 0x0001e40000000a00 */
.L_x_81:
[----:B------:R-:W-:Y:S05]  /*13b0*/  BSYNC.RECONVERGENT B0 ;  /* 0x0000000000007941 */ /* 0x000fea0003800200 */
.L_x_80:
        /* <DEDUP_REMOVED lines=11> */
[----:B------:R-:W-:Y:S01]  /*1470*/  @!P1 STS.64 [R2], R4 ;  /* 0x0000000402009388 */ /* 0x000fe20000000a00 */
[----:B------:R-:W-:Y:S01]  /*1480*/  BAR.SYNC.DEFER_BLOCKING 0x0 ;  /* 0x0000000000007b1d */ /* 0x000fe20000010000 */
[----:B------:R-:W-:-:S05]  /*1490*/  ISETP.GT.U32.AND P1, PT, R3, 0x1f, PT ;  /* 0x0000001f0300780c */ /* 0x000fca0003f24070 */
[----:B------:R-:W-:Y:S04]  /*14a0*/  @!P0 LDS.64 R6, [R2+0x200] ;  /* 0x0002000002068984 */ /* 0x000fe80000000a00 */
[----:B------:R-:W0:Y:S02]  /*14b0*/  @!P0 LDS.64 R8, [R2] ;  /* 0x0000000002088984 */ /* 0x000e240000000a00 */
[----:B0-----:R-:W-:-:S07]  /*14c0*/  @!P0 DADD R6, R6, R8 ;  /* 0x0000000006068229 */ /* 0x001fce0000000008 */
[----:B------:R0:W-:Y:S01]  /*14d0*/  @!P0 STS.64 [R2], R6 ;  /* 0x0000000602008388 */ /* 0x0001e20000000a00 */
[----:B------:R-:W-:Y:S06]  /*14e0*/  BAR.SYNC.DEFER_BLOCKING 0x0 ;  /* 0x0000000000007b1d */ /* 0x000fec0000010000 */
[----:B------:R-:W-:Y:S05]  /*14f0*/  @P1 EXIT ;  /* 0x000000000000194d */ /* 0x000fea0003800000 */
[----:B------:R-:W-:Y:S01]  /*1500*/  LDS.64 R4, [R2+0x100] ;  /* 0x0001000002047984 */ /* 0x000fe20000000a00 */
[----:B------:R-:W-:-:S03]  /*1510*/  ISETP.NE.AND P0, PT, R3, RZ, PT ;  /* 0x000000ff0300720c */ /* 0x000fc60003f05270 */
[----:B0-----:R-:W0:Y:S02]  /*1520*/  LDS.64 R6, [R2] ;  /* 0x0000000002067984 */ /* 0x001e240000000a00 */
        /* <DEDUP_REMOVED lines=31> */
.L_x_89:
        /* <DEDUP_REMOVED lines=14> */
.L_x_120:


//--------------------- .text._Z16multi_dot_kernelILj512EEviPdS0_S0_S0_j --------------------------
	.section	.text._Z16multi_dot_kernelILj512EEviPdS0_S0_S0_j,"ax",@progbits
	.align	128
.text._Z16multi_dot_kernelILj512EEviPdS0_S0_S0_j:
        .type           _Z16multi_dot_kernelILj512EEviPdS0_S0_S0_j,@function
        .size           _Z16multi_dot_kernelILj512EEviPdS0_S0_S0_j,(.L_x_121 - _Z16multi_dot_kernelILj512EEviPdS0_S0_S0_j)
        .other          _Z16multi_dot_kernelILj512EEviPdS0_S0_S0_j,@"STO_CUDA_ENTRY STV_DEFAULT"
_Z16multi_dot_kernelILj512EEviPdS0_S0_S0_j:
        /* <DEDUP_REMOVED lines=21> */
.L_x_98:
        /* <DEDUP_REMOVED lines=28> */
.L_x_94:
        /* <DEDUP_REMOVED lines=120> */
.L_x_93:
        /* <DEDUP_REMOVED lines=69> */
.L_x_96:
        /* <DEDUP_REMOVED lines=38> */
.L_x_97:
        /* <DEDUP_REMOVED lines=28> */
.L_x_95:
[----:B------:R-:W0:Y:S01]  /*1300*/  LDCU UR4, c[0x0][0x3a8] ;  /* 0x00007500ff0477ac */ /* 0x000e220008000800 */
[----:B------:R-:W-:-:S04]  /*1310*/  IADD3 R2, PT, PT, R5, R2, RZ ;  /* 0x0000000205027210 */ /* 0x000fc80007ffe0ff */
[----:B0-----:R-:W-:-:S13]  /*1320*/  ISETP.GE.U32.AND P0, PT, R2, UR4, PT ;  /* 0x0000000402007c0c */ /* 0x001fda000bf06070 */
[----:B------:R-:W-:Y:S05]  /*1330*/  @!P0 BRA `(.L_x_98) ;  /* 0xffffffec00848947 */ /* 0x000fea000383ffff */
[----:B------:R-:W-:Y:S05]  /*1340*/  BSYNC.RECONVERGENT B1 ;  /* 0x0000000000017941 */ /* 0x000fea0003800200 */
.L_x_92:
[----:B------:R-:W0:Y:S01]  /*1350*/  S2R R2, SR_TID.X ;  /* 0x0000000000027919 */ /* 0x000e220000002100 */
[----:B------:R-:W1:Y:S01]  /*1360*/  S2UR UR5, SR_CgaCtaId ;  /* 0x00000000000579c3 */ /* 0x000e620000008800 */
[----:B------:R-:W-:Y:S02]  /*1370*/  UMOV UR4, 0x400 ;  /* 0x0000040000047882 */ /* 0x000fe40000000000 */
[----:B-1----:R-:W-:-:S06]  /*1380*/  ULEA UR4, UR5, UR4, 0x18 ;  /* 0x0000000405047291 */ /* 0x002fcc000f8ec0ff */
[----:B0-----:R-:W-:-:S05]  /*1390*/  LEA R3, R2, UR4, 0x3 ;  /* 0x0000000402037c11 */ /* 0x001fca000f8e18ff */
[----:B------:R0:W-:Y:S02]  /*13a0*/  STS.64 [R3], R24 ;  /* 0x0000001803007388 */ /* 0x0001e40000000a00 */
.L_x_91:
[----:B------:R-:W-:Y:S05]  /*13b0*/  BSYNC.RECONVERGENT B0 ;  /* 0x0000000000007941 */ /* 0x000fea0003800200 */
.L_x_90:
        /* <DEDUP_REMOVED lines=28> */
[----:B------:R-:W1:Y:S02]  /*1580*/  LDS.64 R6, [R2] ;  /* 0x0000000002067984 */ /* 0x000e640000000a00 */
[----:B-1----:R-:W-:-:S07]  /*1590*/  DADD R4, R4, R6 ;  /* 0x0000000004047229 */ /* 0x002fce0000000006 */
[----:B------:R-:W-:Y:S04]  /*15a0*/  STS.64 [R2], R4 ;  /* 0x0000000402007388 */ /* 0x000fe80000000a00 */
[----:B------:R-:W-:Y:S04]  /*15b0*/  LDS.64 R6, [R2+0x80] ;  /* 0x0000800002067984 */ /* 0x000fe80000000a00 */
        /* <DEDUP_REMOVED lines=28> */
.L_x_99:
        /* <DEDUP_REMOVED lines=16> */
.L_x_121:


//--------------------- .text._Z16multi_dot_kernelILj1024EEviPdS0_S0_S0_j --------------------------
	.section	.text._Z16multi_dot_kernelILj1024EEviPdS0_S0_S0_j,"ax",@progbits
	.align	128
.text._Z16multi_dot_kernelILj1024EEviPdS0_S0_S0_j:
        .type           _Z16multi_dot_kernelILj1024EEviPdS0_S0_S0_j,@function
        .size           _Z16multi_dot_kernelILj1024EEviPdS0_S0_S0_j,(.L_x_122 - _Z16multi_dot_kernelILj1024EEviPdS0_S0_S0_j)
        .other          _Z16multi_dot_kernelILj1024EEviPdS0_S0_S0_j,@"STO_CUDA_ENTRY STV_DEFAULT"
_Z16multi_dot_kernelILj1024EEviPdS0_S0_S0_j:
        /* <DEDUP_REMOVED lines=21> */
.L_x_108:
        /* <DEDUP_REMOVED lines=28> */
.L_x_104:
        /* <DEDUP_REMOVED lines=120> */
.L_x_103:
        /* <DEDUP_REMOVED lines=69> */
.L_x_106:
        /* <DEDUP_REMOVED lines=38> */
.L_x_107:
        /* <DEDUP_REMOVED lines=28> */
.L_x_105:
[----:B------:R-:W0:Y:S01]  /*1300*/  LDCU UR4, c[0x0][0x3a8] ;  /* 0x00007500ff0477ac */ /* 0x000e220008000800 */
[----:B------:R-:W-:-:S04]  /*1310*/  IADD3 R2, PT, PT, R5, R2, RZ ;  /* 0x0000000205027210 */ /* 0x000fc80007ffe0ff */
[----:B0-----:R-:W-:-:S13]  /*1320*/  ISETP.GE.U32.AND P0, PT, R2, UR4, PT ;  /* 0x0000000402007c0c */ /* 0x001fda000bf06070 */
[----:B------:R-:W-:Y:S05]  /*1330*/  @!P0 BRA `(.L_x_108) ;  /* 0xffffffec00848947 */ /* 0x000fea000383ffff */
[----:B------:R-:W-:Y:S05]  /*1340*/  BSYNC.RECONVERGENT B1 ;  /* 0x0000000000017941 */ /* 0x000fea0003800200 */
.L_x_102:
[----:B------:R-:W0:Y:S01]  /*1350*/  S2R R2, SR_TID.X ;  /* 0x0000000000027919 */ /* 0x000e220000002100 */
[----:B------:R-:W1:Y:S01]  /*1360*/  S2UR UR5, SR_CgaCtaId ;  /* 0x00000000000579c3 */ /* 0x000e620000008800 */
[----:B------:R-:W-:Y:S02]  /*1370*/  UMOV UR4, 0x400 ;  /* 0x0000040000047882 */ /* 0x000fe40000000000 */
[----:B-1----:R-:W-:-:S06]  /*1380*/  ULEA UR4, UR5, UR4, 0x18 ;  /* 0x0000000405047291 */ /* 0x002fcc000f8ec0ff */
[----:B0-----:R-:W-:-:S05]  /*1390*/  LEA R3, R2, UR4, 0x3 ;  /* 0x0000000402037c11 */ /* 0x001fca000f8e18ff */
[----:B------:R0:W-:Y:S02]  /*13a0*/  STS.64 [R3], R24 ;  /* 0x0000001803007388 */ /* 0x0001e40000000a00 */
.L_x_101:
[----:B------:R-:W-:Y:S05]  /*13b0*/  BSYNC.RECONVERGENT B0 ;  /* 0x0000000000007941 */ /* 0x000fea0003800200 */
.L_x_100:
        /* <DEDUP_REMOVED lines=66> */
.L_x_109:
        /* <DEDUP_REMOVED lines=10> */
.L_x_122:


//--------------------- .text._Z10addLinCombPddS_dS_i --------------------------
	.section	.text._Z10addLinCombPddS_dS_i,"ax",@progbits
	.align	128
.text._Z10addLinCombPddS_dS_i:
        .type           _Z10addLinCombPddS_dS_i,@function
        .size           _Z10addLinCombPddS_dS_i,(.L_x_123 - _Z10addLinCombPddS_dS_i)
        .other          _Z10addLinCombPddS_dS_i,@"STO_CUDA_ENTRY STV_DEFAULT"
_Z10addLinCombPddS_dS_i:
[----:B------:R-:W-:Y:S01]  /*0000*/  LDC R1, c[0x0][0x37c] ;  /* 0x0000df00ff017b82 */ /* 0x000fe20000000800 */
[----:B------:R-:W0:Y:S07]  /*0010*/  S2R R0, SR_TID.X ;  /* 0x0000000000007919 */ /* 0x000e2e0000002100 */
[----:B------:R-:W0:Y:S01]  /*0020*/  S2UR UR4, SR_CTAID.X ;  /* 0x00000000000479c3 */ /* 0x000e220000002500 */
[----:B------:R-:W1:Y:S07]  /*0030*/  LDCU UR5, c[0x0][0x3a8] ;  /* 0x00007500ff0577ac */ /* 0x000e6e0008000800 */
[----:B------:R-:W0:Y:S02]  /*0040*/  LDC R21, c[0x0][0x360] ;  /* 0x0000d800ff157b82 */ /* 0x000e240000000800 */
[----:B0-----:R-:W-:-:S05]  /*0050*/  IMAD R0, R21, UR4, R0 ;  /* 0x0000000415007c24 */ /* 0x001fca000f8e0200 */
[----:B-1----:R-:W-:-:S13]  /*0060*/  ISETP.GE.AND P0, PT, R0, UR5, PT ;  /* 0x0000000500007c0c */ /* 0x002fda000bf06270 */
[----:B------:R-:W-:Y:S05]  /*0070*/  @P0 EXIT ;  /* 0x000000000000094d */ /* 0x000fea0003800000 */
[----:B------:R-:W0:Y:S01]  /*0080*/  LDC.64 R10, c[0x0][0x3a0] ;  /* 0x0000e800ff0a7b82 */ /* 0x000e220000000a00 */
[----:B------:R-:W1:Y:S01]  /*0090*/  LDCU UR4, c[0x0][0x370] ;  /* 0x00006e00ff0477ac */ /* 0x000e620008000800 */
[----:B------:R-:W2:Y:S06]  /*00a0*/  LDCU.64 UR6, c[0x0][0x358] ;  /* 0x00006b00ff0677ac */ /* 0x000eac0008000a00 */
[----:B------:R-:W3:Y:S08]  /*00b0*/  LDC.64 R8, c[0x0][0x380] ;  /* 0x0000e000ff087b82 */ /* 0x000ef00000000a00 */
[----:B------:R-:W4:Y:S01]  /*00c0*/  LDC.64 R6, c[0x0][0x388] ;  /* 0x0000e200ff067b82 */ /* 0x000f220000000a00 */
[----:B-1----:R-:W-:-:S07]  /*00d0*/  IMAD R21, R21, UR4, RZ ;  /* 0x0000000415157c24 */ /* 0x002fce000f8e02ff */
[----:B------:R-:W1:Y:S08]  /*00e0*/  LDC.64 R4, c[0x0][0x390] ;  /* 0x0000e400ff047b82 */ /* 0x000e700000000a00 */
[----:B--2---:R-:W0:Y:S02]  /*00f0*/  LDC.64 R2, c[0x0][0x398] ;  /* 0x0000e600ff027b82 */ /* 0x004e240000000a00 */
.L_x_110:
[----:B-1----:R-:W-:-:S04]  /*0100*/  IMAD.WIDE R16, R0, 0x8, R4 ;  /* 0x0000000800107825 */ /* 0x002fc800078e0204 */
[C---:B--23--:R-:W-:Y:S02]  /*0110*/  IMAD.WIDE R12, R0.reuse, 0x8, R8 ;  /* 0x00000008000c7825 */ /* 0x04cfe400078e0208 */
[----:B------:R-:W4:Y:S02]  /*0120*/  LDG.E.64 R16, desc[UR6][R16.64] ;  /* 0x0000000610107981 */ /* 0x000f24000c1e1b00 */
[----:B0-----:R-:W-:Y:S02]  /*0130*/  IMAD.WIDE R18, R0, 0x8, R10 ;  /* 0x0000000800127825 */ /* 0x001fe400078e020a */
[----:B------:R-:W4:Y:S04]  /*0140*/  LDG.E.64 R14, desc[UR6][R12.64] ;  /* 0x000000060c0e7981 */ /* 0x000f28000c1e1b00 */
[----:B------:R-:W2:Y:S01]  /*0150*/  LDG.E.64 R18, desc[UR6][R18.64] ;  /* 0x0000000612127981 */ /* 0x000ea2000c1e1b00 */
[----:B------:R-:W-:-:S04]  /*0160*/  IADD3 R0, PT, PT, R21, R0, RZ ;  /* 0x0000000015007210 */ /* 0x000fc80007ffe0ff */
[----:B------:R-:W-:Y:S01]  /*0170*/  ISETP.GE.AND P0, PT, R0, UR5, PT ;  /* 0x0000000500007c0c */ /* 0x000fe2000bf06270 */
[----:B----4-:R-:W-:-:S08]  /*0180*/  DFMA R14, R16, R6, R14 ;  /* 0x00000006100e722b */ /* 0x010fd0000000000e */
[----:B--2---:R-:W-:-:S07]  /*0190*/  DFMA R14, R18, R2, R14 ;  /* 0x00000002120e722b */ /* 0x004fce000000000e */
[----:B------:R2:W-:Y:S01]  /*01a0*/  STG.E.64 desc[UR6][R12.64], R14 ;  /* 0x0000000e0c007986 */ /* 0x0005e2000c101b06 */
[----:B------:R-:W-:Y:S05]  /*01b0*/  @!P0 BRA `(.L_x_110) ;  /* 0xfffffffc00d08947 */ /* 0x000fea000383ffff */
[----:B------:R-:W-:Y:S05]  /*01c0*/  EXIT ;  /* 0x000000000000794d */ /* 0x000fea0003800000 */
.L_x_111:
        /* <DEDUP_REMOVED lines=11> */
.L_x_123:


//--------------------- .nv.shared._Z16multi_dot_kernelILj1EEviPdS0_S0_S0_j --------------------------
	.section	.nv.shared._Z16multi_dot_kernelILj1EEviPdS0_S0_S0_j,"aw",@nobits
	.sectionflags	@""
	.align	16
	.zero		1024


//--------------------- .nv.shared.reserved.0     --------------------------
	.section	.nv.shared.reserved.0,"aw",@nobits
	.weak		__nv_reservedSMEM_offset_0_alias
	.size		__nv_reservedSMEM_offset_0_alias, 0, 64
	.other		__nv_reservedSMEM_offset_0_alias,@"STO_CUDA_RESERVED_SHARED STV_DEFAULT"
__nv_reservedSMEM_offset_0_alias:
	.zero		0
	.zero		64


//--------------------- .nv.shared._Z16multi_dot_kernelILj2EEviPdS0_S0_S0_j --------------------------
	.section	.nv.shared._Z16multi_dot_kernelILj2EEviPdS0_S0_S0_j,"aw",@nobits
	.sectionflags	@""
	.align	16
	.zero		1024


//--------------------- .nv.shared._Z16multi_dot_kernelILj4EEviPdS0_S0_S0_j --------------------------
	.section	.nv.shared._Z16multi_dot_kernelILj4EEviPdS0_S0_S0_j,"aw",@nobits
	.sectionflags	@""
	.align	16
	.zero		1024


//--------------------- .nv.shared._Z16multi_dot_kernelILj8EEviPdS0_S0_S0_j --------------------------
	.section	.nv.shared._Z16multi_dot_kernelILj8EEviPdS0_S0_S0_j,"aw",@nobits
	.sectionflags	@""
	.align	16
	.zero		1024


//--------------------- .nv.shared._Z16multi_dot_kernelILj16EEviPdS0_S0_S0_j --------------------------
	.section	.nv.shared._Z16multi_dot_kernelILj16EEviPdS0_S0_S0_j,"aw",@nobits
	.sectionflags	@""
	.align	16
	.zero		1024


//--------------------- .nv.shared._Z16multi_dot_kernelILj32EEviPdS0_S0_S0_j --------------------------
	.section	.nv.shared._Z16multi_dot_kernelILj32EEviPdS0_S0_S0_j,"aw",@nobits
	.sectionflags	@""
	.align	16
	.zero		1024


//--------------------- .nv.shared._Z16multi_dot_kernelILj64EEviPdS0_S0_S0_j --------------------------
	.section	.nv.shared._Z16multi_dot_kernelILj64EEviPdS0_S0_S0_j,"aw",@nobits
	.sectionflags	@""
	.align	16
	.zero		1024


//--------------------- .nv.shared._Z16multi_dot_kernelILj128EEviPdS0_S0_S0_j --------------------------
	.section	.nv.shared._Z16multi_dot_kernelILj128EEviPdS0_S0_S0_j,"aw",@nobits
	.sectionflags	@""
	.align	16
	.zero		1024


//--------------------- .nv.shared._Z16multi_dot_kernelILj256EEviPdS0_S0_S0_j --------------------------
	.section	.nv.shared._Z16multi_dot_kernelILj256EEviPdS0_S0_S0_j,"aw",@nobits
	.sectionflags	@""
	.align	16
	.zero		1024


//--------------------- .nv.shared._Z16multi_dot_kernelILj512EEviPdS0_S0_S0_j --------------------------
	.section	.nv.shared._Z16multi_dot_kernelILj512EEviPdS0_S0_S0_j,"aw",@nobits
	.sectionflags	@""
	.align	16
	.zero		1024


//--------------------- .nv.shared._Z16multi_dot_kernelILj1024EEviPdS0_S0_S0_j --------------------------
	.section	.nv.shared._Z16multi_dot_kernelILj1024EEviPdS0_S0_S0_j,"aw",@nobits
	.sectionflags	@""
	.align	16
	.zero		1024


//--------------------- .nv.shared._Z10addLinCombPddS_dS_i --------------------------
	.section	.nv.shared._Z10addLinCombPddS_dS_i,"aw",@nobits
	.sectionflags	@""
	.align	16
	.zero		1024


//--------------------- .nv.constant0._Z16multi_dot_kernelILj1EEviPdS0_S0_S0_j --------------------------
	.section	.nv.constant0._Z16multi_dot_kernelILj1EEviPdS0_S0_S0_j,"a",@progbits
	.sectionflags	@""
	.align	4
.nv.constant0._Z16multi_dot_kernelILj1EEviPdS0_S0_S0_j:
	.zero		940


//--------------------- .nv.constant0._Z16multi_dot_kernelILj2EEviPdS0_S0_S0_j --------------------------
	.section	.nv.constant0._Z16multi_dot_kernelILj2EEviPdS0_S0_S0_j,"a",@progbits
	.sectionflags	@""
	.align	4
.nv.constant0._Z16multi_dot_kernelILj2EEviPdS0_S0_S0_j:
	.zero		940


//--------------------- .nv.constant0._Z16multi_dot_kernelILj4EEviPdS0_S0_S0_j --------------------------
	.section	.nv.constant0._Z16multi_dot_kernelILj4EEviPdS0_S0_S0_j,"a",@progbits
	.sectionflags	@""
	.align	4
.nv.constant0._Z16multi_dot_kernelILj4EEviPdS0_S0_S0_j:
	.zero		940


//--------------------- .nv.constant0._Z16multi_dot_kernelILj8EEviPdS0_S0_S0_j --------------------------
	.section	.nv.constant0._Z16multi_dot_kernelILj8EEviPdS0_S0_S0_j,"a",@progbits
	.sectionflags	@""
	.align	4
.nv.constant0._Z16multi_dot_kernelILj8EEviPdS0_S0_S0_j:
	.zero		940


//--------------------- .nv.constant0._Z16multi_dot_kernelILj16EEviPdS0_S0_S0_j --------------------------
	.section	.nv.constant0._Z16multi_dot_kernelILj16EEviPdS0_S0_S0_j,"a",@progbits
	.sectionflags	@""
	.align	4
.nv.constant0._Z16multi_dot_kernelILj16EEviPdS0_S0_S0_j:
	.zero		940


//--------------------- .nv.constant0._Z16multi_dot_kernelILj32EEviPdS0_S0_S0_j --------------------------
	.section	.nv.constant0._Z16multi_dot_kernelILj32EEviPdS0_S0_S0_j,"a",@progbits
	.sectionflags	@""
	.align	4
.nv.constant0._Z16multi_dot_kernelILj32EEviPdS0_S0_S0_j:
	.zero		940


//--------------------- .nv.constant0._Z16multi_dot_kernelILj64EEviPdS0_S0_S0_j --------------------------
	.section	.nv.constant0._Z16multi_dot_kernelILj64EEviPdS0_S0_S0_j,"a",@progbits
	.sectionflags	@""
	.align	4
.nv.constant0._Z16multi_dot_kernelILj64EEviPdS0_S0_S0_j:
	.zero		940


//--------------------- .nv.constant0._Z16multi_dot_kernelILj128EEviPdS0_S0_S0_j --------------------------
	.section	.nv.constant0._Z16multi_dot_kernelILj128EEviPdS0_S0_S0_j,"a",@progbits
	.sectionflags	@""
	.align	4
.nv.constant0._Z16multi_dot_kernelILj128EEviPdS0_S0_S0_j:
	.zero		940


//--------------------- .nv.constant0._Z16multi_dot_kernelILj256EEviPdS0_S0_S0_j --------------------------
	.section	.nv.constant0._Z16multi_dot_kernelILj256EEviPdS0_S0_S0_j,"a",@progbits
	.sectionflags	@""
	.align	4
.nv.constant0._Z16multi_dot_kernelILj256EEviPdS0_S0_S0_j:
	.zero		940


//--------------------- .nv.constant0._Z16multi_dot_kernelILj512EEviPdS0_S0_S0_j --------------------------
	.section	.nv.constant0._Z16multi_dot_kernelILj512EEviPdS0_S0_S0_j,"a",@progbits
	.sectionflags	@""
	.align	4
.nv.constant0._Z16multi_dot_kernelILj512EEviPdS0_S0_S0_j:
	.zero		940


//--------------------- .nv.constant0._Z16multi_dot_kernelILj1024EEviPdS0_S0_S0_j --------------------------
	.section	.nv.constant0._Z16multi_dot_kernelILj1024EEviPdS0_S0_S0_j,"a",@progbits
	.sectionflags	@""
	.align	4
.nv.constant0._Z16multi_dot_kernelILj1024EEviPdS0_S0_S0_j:
	.zero		940


//--------------------- .nv.constant0._Z10addLinCombPddS_dS_i --------------------------
	.section	.nv.constant0._Z10addLinCombPddS_dS_i,"a",@progbits
	.sectionflags	@""
	.align	4
.nv.constant0._Z10addLinCombPddS_dS_i:
	.zero		940


//--------------------- SYMBOLS --------------------------

	.type		.nv.reservedSmem.offset0,@object
	.size		.nv.reservedSmem.offset0,0x4
	.type		.nv.reservedSmem.cap,@object
	.size		.nv.reservedSmem.cap,0x4
